//
// Generated by NVIDIA NVVM Compiler
//
// Compiler Build ID: CL-36424714
// Cuda compilation tools, release 13.0, V13.0.88
// Based on NVVM 20.0.0
//

.version 9.0
.target sm_100
.address_size 64

	// .globl	_Z4moveP13generalPara_sP12activePara_sPfS3_S3_
.global .align 4 .b8 precalc_xorwow_matrix[102400];
.global .align 4 .b8 precalc_xorwow_offset_matrix[102400];
.global .align 4 .b8 mrg32k3aM1[2304];
.global .align 4 .b8 mrg32k3aM2[2304];
.global .align 4 .b8 mrg32k3aM1SubSeq[2016];
.global .align 4 .b8 mrg32k3aM2SubSeq[2016];
.global .align 4 .b8 mrg32k3aM1Seq[2304];
.global .align 4 .b8 mrg32k3aM2Seq[2304];
.const .align 8 .b8 __cr_lgamma_table[72];
.global .align 4 .b8 __cudart_i2opi_f[24] = {65, 144, 67, 60, 153, 149, 98, 219, 192, 221, 52, 245, 209, 87, 39, 252, 41, 21, 68, 78, 110, 131, 249, 162};

.visible .entry _Z4moveP13generalPara_sP12activePara_sPfS3_S3_(
	.param .u64 .ptr .align 1 _Z4moveP13generalPara_sP12activePara_sPfS3_S3__param_0,
	.param .u64 .ptr .align 1 _Z4moveP13generalPara_sP12activePara_sPfS3_S3__param_1,
	.param .u64 .ptr .align 1 _Z4moveP13generalPara_sP12activePara_sPfS3_S3__param_2,
	.param .u64 .ptr .align 1 _Z4moveP13generalPara_sP12activePara_sPfS3_S3__param_3,
	.param .u64 .ptr .align 1 _Z4moveP13generalPara_sP12activePara_sPfS3_S3__param_4
)
{
	.local .align 4 .b8 	__local_depot0[28];
	.reg .b64 	%SP;
	.reg .b64 	%SPL;
	.reg .pred 	%p<46>;
	.reg .b32 	%r<125>;
	.reg .b32 	%f<155>;
	.reg .b64 	%rd<52>;
	.reg .b64 	%fd<5>;

	mov.u64 	%SPL, __local_depot0;
	ld.param.u64 	%rd23, [_Z4moveP13generalPara_sP12activePara_sPfS3_S3__param_0];
	ld.param.u64 	%rd20, [_Z4moveP13generalPara_sP12activePara_sPfS3_S3__param_2];
	ld.param.u64 	%rd21, [_Z4moveP13generalPara_sP12activePara_sPfS3_S3__param_3];
	ld.param.u64 	%rd22, [_Z4moveP13generalPara_sP12activePara_sPfS3_S3__param_4];
	cvta.to.global.u64 	%rd1, %rd23;
	add.u64 	%rd2, %SPL, 0;
	mov.u32 	%r50, %ntid.x;
	mov.u32 	%r51, %ctaid.x;
	mov.u32 	%r52, %tid.x;
	mad.lo.s32 	%r1, %r50, %r51, %r52;
	ld.global.u32 	%r53, [%rd1+12];
	setp.ge.u32 	%p1, %r1, %r53;
	@%p1 bra 	$L__BB0_42;
	cvta.to.global.u64 	%rd25, %rd20;
	cvta.to.global.u64 	%rd26, %rd22;
	mul.wide.u32 	%rd27, %r1, 4;
	add.s64 	%rd3, %rd25, %rd27;
	ld.global.f32 	%f1, [%rd3];
	ld.global.f32 	%f2, [%rd1+4];
	add.s64 	%rd4, %rd26, %rd27;
	ld.global.f32 	%f3, [%rd4];
	mul.f32 	%f55, %f3, 0f3F22F983;
	cvt.rni.s32.f32 	%r116, %f55;
	cvt.rn.f32.s32 	%f56, %r116;
	fma.rn.f32 	%f57, %f56, 0fBFC90FDA, %f3;
	fma.rn.f32 	%f58, %f56, 0fB3A22168, %f57;
	fma.rn.f32 	%f147, %f56, 0fA7C234C5, %f58;
	abs.f32 	%f5, %f3;
	setp.ltu.f32 	%p2, %f5, 0f47CE4780;
	@%p2 bra 	$L__BB0_9;
	setp.neu.f32 	%p3, %f5, 0f7F800000;
	@%p3 bra 	$L__BB0_4;
	mov.f32 	%f61, 0f00000000;
	mul.rn.f32 	%f147, %f3, %f61;
	mov.b32 	%r116, 0;
	bra.uni 	$L__BB0_9;
$L__BB0_4:
	mov.b32 	%r3, %f3;
	shl.b32 	%r55, %r3, 8;
	or.b32  	%r4, %r55, -2147483648;
	mov.b64 	%rd48, 0;
	mov.b32 	%r113, 0;
	mov.u64 	%rd46, __cudart_i2opi_f;
	mov.u64 	%rd47, %rd2;
$L__BB0_5:
	.pragma "nounroll";
	ld.global.nc.u32 	%r56, [%rd46];
	mad.wide.u32 	%rd30, %r56, %r4, %rd48;
	shr.u64 	%rd48, %rd30, 32;
	st.local.u32 	[%rd47], %rd30;
	add.s32 	%r113, %r113, 1;
	add.s64 	%rd47, %rd47, 4;
	add.s64 	%rd46, %rd46, 4;
	setp.ne.s32 	%p4, %r113, 6;
	@%p4 bra 	$L__BB0_5;
	shr.u32 	%r57, %r3, 23;
	st.local.u32 	[%rd2+24], %rd48;
	and.b32  	%r7, %r57, 31;
	and.b32  	%r58, %r57, 224;
	add.s32 	%r59, %r58, -128;
	shr.u32 	%r60, %r59, 5;
	mul.wide.u32 	%rd31, %r60, 4;
	sub.s64 	%rd11, %rd2, %rd31;
	ld.local.u32 	%r114, [%rd11+24];
	ld.local.u32 	%r115, [%rd11+20];
	setp.eq.s32 	%p5, %r7, 0;
	@%p5 bra 	$L__BB0_8;
	shf.l.wrap.b32 	%r114, %r115, %r114, %r7;
	ld.local.u32 	%r61, [%rd11+16];
	shf.l.wrap.b32 	%r115, %r61, %r115, %r7;
$L__BB0_8:
	shr.u32 	%r62, %r114, 30;
	shf.l.wrap.b32 	%r63, %r115, %r114, 2;
	shl.b32 	%r64, %r115, 2;
	shr.u32 	%r65, %r63, 31;
	add.s32 	%r66, %r65, %r62;
	neg.s32 	%r67, %r66;
	setp.lt.s32 	%p6, %r3, 0;
	selp.b32 	%r116, %r67, %r66, %p6;
	xor.b32  	%r68, %r63, %r3;
	shr.s32 	%r69, %r63, 31;
	xor.b32  	%r70, %r69, %r63;
	xor.b32  	%r71, %r69, %r64;
	cvt.u64.u32 	%rd32, %r70;
	shl.b64 	%rd33, %rd32, 32;
	cvt.u64.u32 	%rd34, %r71;
	or.b64  	%rd35, %rd33, %rd34;
	cvt.rn.f64.s64 	%fd1, %rd35;
	mul.f64 	%fd2, %fd1, 0d3BF921FB54442D19;
	cvt.rn.f32.f64 	%f59, %fd2;
	neg.f32 	%f60, %f59;
	setp.lt.s32 	%p7, %r68, 0;
	selp.f32 	%f147, %f60, %f59, %p7;
$L__BB0_9:
	add.s32 	%r73, %r116, 1;
	mul.rn.f32 	%f62, %f147, %f147;
	and.b32  	%r74, %r116, 1;
	setp.eq.b32 	%p8, %r74, 1;
	selp.f32 	%f63, %f147, 0f3F800000, %p8;
	fma.rn.f32 	%f64, %f62, %f63, 0f00000000;
	fma.rn.f32 	%f65, %f62, 0f37CBAC00, 0fBAB607ED;
	selp.f32 	%f66, 0fB94D4153, %f65, %p8;
	selp.f32 	%f67, 0f3C0885E4, 0f3D2AAABB, %p8;
	fma.rn.f32 	%f68, %f66, %f62, %f67;
	selp.f32 	%f69, 0fBE2AAAA8, 0fBEFFFFFF, %p8;
	fma.rn.f32 	%f70, %f68, %f62, %f69;
	fma.rn.f32 	%f71, %f70, %f64, %f63;
	and.b32  	%r75, %r73, 2;
	setp.eq.s32 	%p9, %r75, 0;
	mov.f32 	%f72, 0f00000000;
	sub.f32 	%f73, %f72, %f71;
	selp.f32 	%f74, %f71, %f73, %p9;
	fma.rn.f32 	%f75, %f2, %f74, %f1;
	st.global.f32 	[%rd3], %f75;
	cvta.to.global.u64 	%rd36, %rd21;
	add.s64 	%rd12, %rd36, %rd27;
	ld.global.f32 	%f9, [%rd12];
	ld.global.f32 	%f10, [%rd1+4];
	ld.global.f32 	%f11, [%rd4];
	mul.f32 	%f76, %f11, 0f3F22F983;
	cvt.rni.s32.f32 	%r120, %f76;
	cvt.rn.f32.s32 	%f77, %r120;
	fma.rn.f32 	%f78, %f77, 0fBFC90FDA, %f11;
	fma.rn.f32 	%f79, %f77, 0fB3A22168, %f78;
	fma.rn.f32 	%f148, %f77, 0fA7C234C5, %f79;
	abs.f32 	%f13, %f11;
	setp.ltu.f32 	%p10, %f13, 0f47CE4780;
	@%p10 bra 	$L__BB0_17;
	setp.neu.f32 	%p11, %f13, 0f7F800000;
	@%p11 bra 	$L__BB0_12;
	mov.f32 	%f82, 0f00000000;
	mul.rn.f32 	%f148, %f11, %f82;
	mov.b32 	%r120, 0;
	bra.uni 	$L__BB0_17;
$L__BB0_12:
	mov.b32 	%r17, %f11;
	shl.b32 	%r77, %r17, 8;
	or.b32  	%r18, %r77, -2147483648;
	mov.b64 	%rd51, 0;
	mov.b32 	%r117, 0;
	mov.u64 	%rd49, __cudart_i2opi_f;
	mov.u64 	%rd50, %rd2;
$L__BB0_13:
	.pragma "nounroll";
	ld.global.nc.u32 	%r78, [%rd49];
	mad.wide.u32 	%rd40, %r78, %r18, %rd51;
	shr.u64 	%rd51, %rd40, 32;
	st.local.u32 	[%rd50], %rd40;
	add.s32 	%r117, %r117, 1;
	add.s64 	%rd50, %rd50, 4;
	add.s64 	%rd49, %rd49, 4;
	setp.ne.s32 	%p12, %r117, 6;
	@%p12 bra 	$L__BB0_13;
	shr.u32 	%r79, %r17, 23;
	st.local.u32 	[%rd2+24], %rd51;
	and.b32  	%r21, %r79, 31;
	and.b32  	%r80, %r79, 224;
	add.s32 	%r81, %r80, -128;
	shr.u32 	%r82, %r81, 5;
	mul.wide.u32 	%rd41, %r82, 4;
	sub.s64 	%rd19, %rd2, %rd41;
	ld.local.u32 	%r118, [%rd19+24];
	ld.local.u32 	%r119, [%rd19+20];
	setp.eq.s32 	%p13, %r21, 0;
	@%p13 bra 	$L__BB0_16;
	shf.l.wrap.b32 	%r118, %r119, %r118, %r21;
	ld.local.u32 	%r83, [%rd19+16];
	shf.l.wrap.b32 	%r119, %r83, %r119, %r21;
$L__BB0_16:
	shr.u32 	%r84, %r118, 30;
	shf.l.wrap.b32 	%r85, %r119, %r118, 2;
	shl.b32 	%r86, %r119, 2;
	shr.u32 	%r87, %r85, 31;
	add.s32 	%r88, %r87, %r84;
	neg.s32 	%r89, %r88;
	setp.lt.s32 	%p14, %r17, 0;
	selp.b32 	%r120, %r89, %r88, %p14;
	xor.b32  	%r90, %r85, %r17;
	shr.s32 	%r91, %r85, 31;
	xor.b32  	%r92, %r91, %r85;
	xor.b32  	%r93, %r91, %r86;
	cvt.u64.u32 	%rd42, %r92;
	shl.b64 	%rd43, %rd42, 32;
	cvt.u64.u32 	%rd44, %r93;
	or.b64  	%rd45, %rd43, %rd44;
	cvt.rn.f64.s64 	%fd3, %rd45;
	mul.f64 	%fd4, %fd3, 0d3BF921FB54442D19;
	cvt.rn.f32.f64 	%f80, %fd4;
	neg.f32 	%f81, %f80;
	setp.lt.s32 	%p15, %r90, 0;
	selp.f32 	%f148, %f81, %f80, %p15;
$L__BB0_17:
	mul.rn.f32 	%f83, %f148, %f148;
	and.b32  	%r95, %r120, 1;
	setp.eq.b32 	%p16, %r95, 1;
	selp.f32 	%f84, 0f3F800000, %f148, %p16;
	fma.rn.f32 	%f85, %f83, %f84, 0f00000000;
	fma.rn.f32 	%f86, %f83, 0f37CBAC00, 0fBAB607ED;
	selp.f32 	%f87, %f86, 0fB94D4153, %p16;
	selp.f32 	%f88, 0f3D2AAABB, 0f3C0885E4, %p16;
	fma.rn.f32 	%f89, %f87, %f83, %f88;
	selp.f32 	%f90, 0fBEFFFFFF, 0fBE2AAAA8, %p16;
	fma.rn.f32 	%f91, %f89, %f83, %f90;
	fma.rn.f32 	%f92, %f91, %f85, %f84;
	and.b32  	%r96, %r120, 2;
	setp.eq.s32 	%p17, %r96, 0;
	mov.f32 	%f93, 0f00000000;
	sub.f32 	%f94, %f93, %f92;
	selp.f32 	%f95, %f92, %f94, %p17;
	fma.rn.f32 	%f96, %f10, %f95, %f9;
	st.global.f32 	[%rd12], %f96;
	ld.global.f32 	%f97, [%rd3];
	ld.global.f32 	%f98, [%rd1];
	add.f32 	%f17, %f97, %f98;
	abs.f32 	%f18, %f98;
	abs.f32 	%f151, %f17;
	setp.lt.f32 	%p18, %f151, %f18;
	@%p18 bra 	$L__BB0_29;
	mul.f32 	%f20, %f18, 0f4B000000;
	setp.gtu.f32 	%p19, %f151, %f20;
	@%p19 bra 	$L__BB0_25;
	div.approx.f32 	%f99, %f151, %f18;
	cvt.rzi.f32.f32 	%f149, %f99;
	neg.f32 	%f22, %f18;
	fma.rn.f32 	%f23, %f22, %f149, %f151;
	mov.b32 	%r30, %f23;
	mov.b32 	%r97, %f18;
	setp.lt.u32 	%p20, %r30, %r97;
	@%p20 bra 	$L__BB0_24;
	setp.lt.u32 	%p21, %r30, -2147483647;
	@%p21 bra 	$L__BB0_22;
	add.f32 	%f104, %f149, 0fBF800000;
	setp.lt.f32 	%p24, %f23, %f22;
	add.f32 	%f105, %f104, 0fBF800000;
	selp.f32 	%f149, %f105, %f104, %p24;
	bra.uni 	$L__BB0_24;
$L__BB0_22:
	add.f32 	%f149, %f149, 0f3F800000;
	add.f32 	%f100, %f18, %f18;
	setp.ltu.f32 	%p22, %f23, %f100;
	@%p22 bra 	$L__BB0_24;
	add.f32 	%f101, %f149, 0f3F800000;
	fma.rn.f32 	%f102, %f18, 0fC0400000, %f23;
	setp.ge.f32 	%p23, %f102, 0f00000000;
	add.f32 	%f103, %f101, 0f3F800000;
	selp.f32 	%f149, %f103, %f101, %p23;
$L__BB0_24:
	fma.rn.f32 	%f151, %f22, %f149, %f151;
	bra.uni 	$L__BB0_29;
$L__BB0_25:
	mov.b32 	%r31, %f151;
	mov.b32 	%r98, %f20;
	and.b32  	%r32, %r98, -8388608;
	and.b32  	%r99, %r31, 8388607;
	or.b32  	%r121, %r99, 1065353216;
	and.b32  	%r100, %r98, 8388607;
	or.b32  	%r34, %r100, 1065353216;
	mov.b32 	%f150, %r121;
	sub.s32 	%r101, %r31, %r32;
	add.s32 	%r102, %r101, 192937984;
	and.b32  	%r122, %r102, -8388608;
	setp.eq.s32 	%p25, %r122, 0;
	@%p25 bra 	$L__BB0_28;
	mov.b32 	%f106, %r34;
	rcp.approx.ftz.f32 	%f30, %f106;
	neg.f32 	%f31, %f106;
$L__BB0_27:
	min.u32 	%r103, %r122, 192937984;
	add.s32 	%r104, %r121, %r103;
	mov.b32 	%f107, %r104;
	mul.f32 	%f108, %f30, %f107;
	fma.rn.f32 	%f109, %f31, %f108, %f107;
	fma.rn.f32 	%f110, %f109, %f30, %f108;
	fma.rn.f32 	%f111, %f31, %f110, %f107;
	fma.rz.f32 	%f112, %f111, %f30, %f110;
	cvt.rzi.f32.f32 	%f113, %f112;
	fma.rn.f32 	%f150, %f31, %f113, %f107;
	sub.s32 	%r122, %r122, %r103;
	mov.b32 	%r121, %f150;
	setp.ne.s32 	%p26, %r122, 0;
	setp.ne.s32 	%p27, %r121, 0;
	and.pred  	%p28, %p26, %p27;
	@%p28 bra 	$L__BB0_27;
$L__BB0_28:
	mov.b32 	%f115, %r32;
	setp.leu.f32 	%p29, %f18, 0f00000000;
	setp.gt.u32 	%p30, %r31, 2139095039;
	selp.f32 	%f116, 0f7FFFFFFF, %f115, %p30;
	selp.f32 	%f117, 0f7FFFFFFF, %f116, %p29;
	mul.f32 	%f118, %f150, 0f34000000;
	mul.f32 	%f151, %f117, %f118;
$L__BB0_29:
	abs.f32 	%f119, %f151;
	setp.nan.f32 	%p31, %f119, %f119;
	copysign.f32 	%f120, %f17, %f151;
	selp.f32 	%f121, %f151, %f120, %p31;
	st.global.f32 	[%rd3], %f121;
	ld.global.f32 	%f122, [%rd12];
	ld.global.f32 	%f123, [%rd1];
	add.f32 	%f36, %f122, %f123;
	abs.f32 	%f37, %f123;
	abs.f32 	%f154, %f36;
	setp.lt.f32 	%p32, %f154, %f37;
	@%p32 bra 	$L__BB0_41;
	mul.f32 	%f39, %f37, 0f4B000000;
	setp.gtu.f32 	%p33, %f154, %f39;
	@%p33 bra 	$L__BB0_37;
	div.approx.f32 	%f124, %f154, %f37;
	cvt.rzi.f32.f32 	%f152, %f124;
	neg.f32 	%f41, %f37;
	fma.rn.f32 	%f42, %f41, %f152, %f154;
	mov.b32 	%r40, %f42;
	mov.b32 	%r105, %f37;
	setp.lt.u32 	%p34, %r40, %r105;
	@%p34 bra 	$L__BB0_36;
	setp.lt.u32 	%p35, %r40, -2147483647;
	@%p35 bra 	$L__BB0_34;
	add.f32 	%f129, %f152, 0fBF800000;
	setp.lt.f32 	%p38, %f42, %f41;
	add.f32 	%f130, %f129, 0fBF800000;
	selp.f32 	%f152, %f130, %f129, %p38;
	bra.uni 	$L__BB0_36;
$L__BB0_34:
	add.f32 	%f152, %f152, 0f3F800000;
	add.f32 	%f125, %f37, %f37;
	setp.ltu.f32 	%p36, %f42, %f125;
	@%p36 bra 	$L__BB0_36;
	add.f32 	%f126, %f152, 0f3F800000;
	fma.rn.f32 	%f127, %f37, 0fC0400000, %f42;
	setp.ge.f32 	%p37, %f127, 0f00000000;
	add.f32 	%f128, %f126, 0f3F800000;
	selp.f32 	%f152, %f128, %f126, %p37;
$L__BB0_36:
	fma.rn.f32 	%f154, %f41, %f152, %f154;
	bra.uni 	$L__BB0_41;
$L__BB0_37:
	mov.b32 	%r41, %f154;
	mov.b32 	%r106, %f39;
	and.b32  	%r42, %r106, -8388608;
	and.b32  	%r107, %r41, 8388607;
	or.b32  	%r123, %r107, 1065353216;
	and.b32  	%r108, %r106, 8388607;
	or.b32  	%r44, %r108, 1065353216;
	mov.b32 	%f153, %r123;
	sub.s32 	%r109, %r41, %r42;
	add.s32 	%r110, %r109, 192937984;
	and.b32  	%r124, %r110, -8388608;
	setp.eq.s32 	%p39, %r124, 0;
	@%p39 bra 	$L__BB0_40;
	mov.b32 	%f131, %r44;
	rcp.approx.ftz.f32 	%f49, %f131;
	neg.f32 	%f50, %f131;
$L__BB0_39:
	min.u32 	%r111, %r124, 192937984;
	add.s32 	%r112, %r123, %r111;
	mov.b32 	%f132, %r112;
	mul.f32 	%f133, %f49, %f132;
	fma.rn.f32 	%f134, %f50, %f133, %f132;
	fma.rn.f32 	%f135, %f134, %f49, %f133;
	fma.rn.f32 	%f136, %f50, %f135, %f132;
	fma.rz.f32 	%f137, %f136, %f49, %f135;
	cvt.rzi.f32.f32 	%f138, %f137;
	fma.rn.f32 	%f153, %f50, %f138, %f132;
	sub.s32 	%r124, %r124, %r111;
	mov.b32 	%r123, %f153;
	setp.ne.s32 	%p40, %r124, 0;
	setp.ne.s32 	%p41, %r123, 0;
	and.pred  	%p42, %p40, %p41;
	@%p42 bra 	$L__BB0_39;
$L__BB0_40:
	mov.b32 	%f140, %r42;
	setp.leu.f32 	%p43, %f37, 0f00000000;
	setp.gt.u32 	%p44, %r41, 2139095039;
	selp.f32 	%f141, 0f7FFFFFFF, %f140, %p44;
	selp.f32 	%f142, 0f7FFFFFFF, %f141, %p43;
	mul.f32 	%f143, %f153, 0f34000000;
	mul.f32 	%f154, %f142, %f143;
$L__BB0_41:
	abs.f32 	%f144, %f154;
	setp.nan.f32 	%p45, %f144, %f144;
	copysign.f32 	%f145, %f36, %f154;
	selp.f32 	%f146, %f154, %f145, %p45;
	st.global.f32 	[%rd12], %f146;
$L__BB0_42:
	ret;

}
	// .globl	_Z6adjustP13generalPara_sP12activePara_sPfS3_S3_S3_
.visible .entry _Z6adjustP13generalPara_sP12activePara_sPfS3_S3_S3_(
	.param .u64 .ptr .align 1 _Z6adjustP13generalPara_sP12activePara_sPfS3_S3_S3__param_0,
	.param .u64 .ptr .align 1 _Z6adjustP13generalPara_sP12activePara_sPfS3_S3_S3__param_1,
	.param .u64 .ptr .align 1 _Z6adjustP13generalPara_sP12activePara_sPfS3_S3_S3__param_2,
	.param .u64 .ptr .align 1 _Z6adjustP13generalPara_sP12activePara_sPfS3_S3_S3__param_3,
	.param .u64 .ptr .align 1 _Z6adjustP13generalPara_sP12activePara_sPfS3_S3_S3__param_4,
	.param .u64 .ptr .align 1 _Z6adjustP13generalPara_sP12activePara_sPfS3_S3_S3__param_5
)
{
	.local .align 8 .b8 	__local_depot1[80];
	.reg .b64 	%SP;
	.reg .b64 	%SPL;
	.reg .pred 	%p<138>;
	.reg .b32 	%r<1394>;
	.reg .b32 	%f<353>;
	.reg .b64 	%rd<129>;
	.reg .b64 	%fd<14>;

	mov.u64 	%SPL, __local_depot1;
	ld.param.u64 	%rd36, [_Z6adjustP13generalPara_sP12activePara_sPfS3_S3_S3__param_0];
	ld.param.u64 	%rd37, [_Z6adjustP13generalPara_sP12activePara_sPfS3_S3_S3__param_4];
	cvta.to.global.u64 	%rd1, %rd37;
	cvta.to.global.u64 	%rd2, %rd36;
	add.u64 	%rd3, %SPL, 0;
	add.u64 	%rd4, %SPL, 0;
	add.u64 	%rd5, %SPL, 0;
	add.u64 	%rd6, %SPL, 0;
	mov.u32 	%r594, %ntid.x;
	mov.u32 	%r595, %ctaid.x;
	mov.u32 	%r596, %tid.x;
	mad.lo.s32 	%r1, %r594, %r595, %r596;
	ld.global.u32 	%r597, [%rd2+12];
	setp.ge.u32 	%p1, %r1, %r597;
	@%p1 bra 	$L__BB1_173;
	add.u64 	%rd7, %SPL, 32;
	// begin inline asm
	mov.u64 	%rd42, %clock64;
	// end inline asm
	cvt.u64.u32 	%rd8, %r1;
	cvt.u32.u64 	%r598, %rd42;
	xor.b32  	%r599, %r598, -1429050551;
	mul.lo.s32 	%r600, %r599, 1099087573;
	{ .reg .b32 tmp; mov.b64 {tmp, %r601}, %rd42; }
	xor.b32  	%r602, %r601, -136515619;
	mul.lo.s32 	%r603, %r602, -1703105765;
	add.s32 	%r604, %r600, %r603;
	add.s32 	%r2, %r604, 6615241;
	add.s32 	%r1113, %r600, 123456789;
	st.local.v2.u32 	[%rd7], {%r2, %r1113};
	xor.b32  	%r605, %r600, 362436069;
	add.s32 	%r606, %r603, 521288629;
	st.local.v2.u32 	[%rd7+8], {%r605, %r606};
	xor.b32  	%r607, %r603, 88675123;
	add.s32 	%r1109, %r600, 5783321;
	st.local.v2.u32 	[%rd7+16], {%r607, %r1109};
	setp.eq.s32 	%p2, %r1, 0;
	@%p2 bra 	$L__BB1_116;
	mov.b32 	%r1096, 0;
	mov.u64 	%rd122, %rd8;
$L__BB1_3:
	mov.u64 	%rd9, %rd122;
	and.b64  	%rd10, %rd9, 3;
	setp.eq.s64 	%p3, %rd10, 0;
	@%p3 bra 	$L__BB1_115;
	mul.wide.u32 	%rd44, %r1096, 3200;
	mov.u64 	%rd45, precalc_xorwow_matrix;
	add.s64 	%rd11, %rd45, %rd44;
	mov.b32 	%r1109, 0;
	mov.u32 	%r1110, %r1109;
	mov.u32 	%r1111, %r1109;
	mov.u32 	%r1112, %r1109;
	mov.u32 	%r1113, %r1109;
	mov.u32 	%r1102, %r1109;
$L__BB1_5:
	mul.wide.u32 	%rd46, %r1102, 4;
	add.s64 	%rd47, %rd7, %rd46;
	ld.local.u32 	%r14, [%rd47+4];
	shl.b32 	%r15, %r1102, 5;
	mov.b32 	%r1108, 0;
$L__BB1_6:
	.pragma "nounroll";
	shr.u32 	%r611, %r14, %r1108;
	and.b32  	%r612, %r611, 1;
	setp.eq.b32 	%p4, %r612, 1;
	not.pred 	%p5, %p4;
	add.s32 	%r613, %r15, %r1108;
	mul.lo.s32 	%r614, %r613, 5;
	mul.wide.u32 	%rd48, %r614, 4;
	add.s64 	%rd12, %rd11, %rd48;
	@%p5 bra 	$L__BB1_8;
	ld.global.u32 	%r615, [%rd12];
	xor.b32  	%r1113, %r1113, %r615;
	ld.global.u32 	%r616, [%rd12+4];
	xor.b32  	%r1112, %r1112, %r616;
	ld.global.u32 	%r617, [%rd12+8];
	xor.b32  	%r1111, %r1111, %r617;
	ld.global.u32 	%r618, [%rd12+12];
	xor.b32  	%r1110, %r1110, %r618;
	ld.global.u32 	%r619, [%rd12+16];
	xor.b32  	%r1109, %r1109, %r619;
$L__BB1_8:
	and.b32  	%r621, %r611, 2;
	setp.eq.s32 	%p6, %r621, 0;
	@%p6 bra 	$L__BB1_10;
	ld.global.u32 	%r622, [%rd12+20];
	xor.b32  	%r1113, %r1113, %r622;
	ld.global.u32 	%r623, [%rd12+24];
	xor.b32  	%r1112, %r1112, %r623;
	ld.global.u32 	%r624, [%rd12+28];
	xor.b32  	%r1111, %r1111, %r624;
	ld.global.u32 	%r625, [%rd12+32];
	xor.b32  	%r1110, %r1110, %r625;
	ld.global.u32 	%r626, [%rd12+36];
	xor.b32  	%r1109, %r1109, %r626;
$L__BB1_10:
	and.b32  	%r628, %r611, 4;
	setp.eq.s32 	%p7, %r628, 0;
	@%p7 bra 	$L__BB1_12;
	ld.global.u32 	%r629, [%rd12+40];
	xor.b32  	%r1113, %r1113, %r629;
	ld.global.u32 	%r630, [%rd12+44];
	xor.b32  	%r1112, %r1112, %r630;
	ld.global.u32 	%r631, [%rd12+48];
	xor.b32  	%r1111, %r1111, %r631;
	ld.global.u32 	%r632, [%rd12+52];
	xor.b32  	%r1110, %r1110, %r632;
	ld.global.u32 	%r633, [%rd12+56];
	xor.b32  	%r1109, %r1109, %r633;
$L__BB1_12:
	and.b32  	%r635, %r611, 8;
	setp.eq.s32 	%p8, %r635, 0;
	@%p8 bra 	$L__BB1_14;
	ld.global.u32 	%r636, [%rd12+60];
	xor.b32  	%r1113, %r1113, %r636;
	ld.global.u32 	%r637, [%rd12+64];
	xor.b32  	%r1112, %r1112, %r637;
	ld.global.u32 	%r638, [%rd12+68];
	xor.b32  	%r1111, %r1111, %r638;
	ld.global.u32 	%r639, [%rd12+72];
	xor.b32  	%r1110, %r1110, %r639;
	ld.global.u32 	%r640, [%rd12+76];
	xor.b32  	%r1109, %r1109, %r640;
$L__BB1_14:
	and.b32  	%r642, %r611, 16;
	setp.eq.s32 	%p9, %r642, 0;
	@%p9 bra 	$L__BB1_16;
	ld.global.u32 	%r643, [%rd12+80];
	xor.b32  	%r1113, %r1113, %r643;
	ld.global.u32 	%r644, [%rd12+84];
	xor.b32  	%r1112, %r1112, %r644;
	ld.global.u32 	%r645, [%rd12+88];
	xor.b32  	%r1111, %r1111, %r645;
	ld.global.u32 	%r646, [%rd12+92];
	xor.b32  	%r1110, %r1110, %r646;
	ld.global.u32 	%r647, [%rd12+96];
	xor.b32  	%r1109, %r1109, %r647;
$L__BB1_16:
	and.b32  	%r649, %r611, 32;
	setp.eq.s32 	%p10, %r649, 0;
	@%p10 bra 	$L__BB1_18;
	ld.global.u32 	%r650, [%rd12+100];
	xor.b32  	%r1113, %r1113, %r650;
	ld.global.u32 	%r651, [%rd12+104];
	xor.b32  	%r1112, %r1112, %r651;
	ld.global.u32 	%r652, [%rd12+108];
	xor.b32  	%r1111, %r1111, %r652;
	ld.global.u32 	%r653, [%rd12+112];
	xor.b32  	%r1110, %r1110, %r653;
	ld.global.u32 	%r654, [%rd12+116];
	xor.b32  	%r1109, %r1109, %r654;
$L__BB1_18:
	and.b32  	%r656, %r611, 64;
	setp.eq.s32 	%p11, %r656, 0;
	@%p11 bra 	$L__BB1_20;
	ld.global.u32 	%r657, [%rd12+120];
	xor.b32  	%r1113, %r1113, %r657;
	ld.global.u32 	%r658, [%rd12+124];
	xor.b32  	%r1112, %r1112, %r658;
	ld.global.u32 	%r659, [%rd12+128];
	xor.b32  	%r1111, %r1111, %r659;
	ld.global.u32 	%r660, [%rd12+132];
	xor.b32  	%r1110, %r1110, %r660;
	ld.global.u32 	%r661, [%rd12+136];
	xor.b32  	%r1109, %r1109, %r661;
$L__BB1_20:
	and.b32  	%r663, %r611, 128;
	setp.eq.s32 	%p12, %r663, 0;
	@%p12 bra 	$L__BB1_22;
	ld.global.u32 	%r664, [%rd12+140];
	xor.b32  	%r1113, %r1113, %r664;
	ld.global.u32 	%r665, [%rd12+144];
	xor.b32  	%r1112, %r1112, %r665;
	ld.global.u32 	%r666, [%rd12+148];
	xor.b32  	%r1111, %r1111, %r666;
	ld.global.u32 	%r667, [%rd12+152];
	xor.b32  	%r1110, %r1110, %r667;
	ld.global.u32 	%r668, [%rd12+156];
	xor.b32  	%r1109, %r1109, %r668;
$L__BB1_22:
	and.b32  	%r670, %r611, 256;
	setp.eq.s32 	%p13, %r670, 0;
	@%p13 bra 	$L__BB1_24;
	ld.global.u32 	%r671, [%rd12+160];
	xor.b32  	%r1113, %r1113, %r671;
	ld.global.u32 	%r672, [%rd12+164];
	xor.b32  	%r1112, %r1112, %r672;
	ld.global.u32 	%r673, [%rd12+168];
	xor.b32  	%r1111, %r1111, %r673;
	ld.global.u32 	%r674, [%rd12+172];
	xor.b32  	%r1110, %r1110, %r674;
	ld.global.u32 	%r675, [%rd12+176];
	xor.b32  	%r1109, %r1109, %r675;
$L__BB1_24:
	and.b32  	%r677, %r611, 512;
	setp.eq.s32 	%p14, %r677, 0;
	@%p14 bra 	$L__BB1_26;
	ld.global.u32 	%r678, [%rd12+180];
	xor.b32  	%r1113, %r1113, %r678;
	ld.global.u32 	%r679, [%rd12+184];
	xor.b32  	%r1112, %r1112, %r679;
	ld.global.u32 	%r680, [%rd12+188];
	xor.b32  	%r1111, %r1111, %r680;
	ld.global.u32 	%r681, [%rd12+192];
	xor.b32  	%r1110, %r1110, %r681;
	ld.global.u32 	%r682, [%rd12+196];
	xor.b32  	%r1109, %r1109, %r682;
$L__BB1_26:
	and.b32  	%r684, %r611, 1024;
	setp.eq.s32 	%p15, %r684, 0;
	@%p15 bra 	$L__BB1_28;
	ld.global.u32 	%r685, [%rd12+200];
	xor.b32  	%r1113, %r1113, %r685;
	ld.global.u32 	%r686, [%rd12+204];
	xor.b32  	%r1112, %r1112, %r686;
	ld.global.u32 	%r687, [%rd12+208];
	xor.b32  	%r1111, %r1111, %r687;
	ld.global.u32 	%r688, [%rd12+212];
	xor.b32  	%r1110, %r1110, %r688;
	ld.global.u32 	%r689, [%rd12+216];
	xor.b32  	%r1109, %r1109, %r689;
$L__BB1_28:
	and.b32  	%r691, %r611, 2048;
	setp.eq.s32 	%p16, %r691, 0;
	@%p16 bra 	$L__BB1_30;
	ld.global.u32 	%r692, [%rd12+220];
	xor.b32  	%r1113, %r1113, %r692;
	ld.global.u32 	%r693, [%rd12+224];
	xor.b32  	%r1112, %r1112, %r693;
	ld.global.u32 	%r694, [%rd12+228];
	xor.b32  	%r1111, %r1111, %r694;
	ld.global.u32 	%r695, [%rd12+232];
	xor.b32  	%r1110, %r1110, %r695;
	ld.global.u32 	%r696, [%rd12+236];
	xor.b32  	%r1109, %r1109, %r696;
$L__BB1_30:
	and.b32  	%r698, %r611, 4096;
	setp.eq.s32 	%p17, %r698, 0;
	@%p17 bra 	$L__BB1_32;
	ld.global.u32 	%r699, [%rd12+240];
	xor.b32  	%r1113, %r1113, %r699;
	ld.global.u32 	%r700, [%rd12+244];
	xor.b32  	%r1112, %r1112, %r700;
	ld.global.u32 	%r701, [%rd12+248];
	xor.b32  	%r1111, %r1111, %r701;
	ld.global.u32 	%r702, [%rd12+252];
	xor.b32  	%r1110, %r1110, %r702;
	ld.global.u32 	%r703, [%rd12+256];
	xor.b32  	%r1109, %r1109, %r703;
$L__BB1_32:
	and.b32  	%r705, %r611, 8192;
	setp.eq.s32 	%p18, %r705, 0;
	@%p18 bra 	$L__BB1_34;
	ld.global.u32 	%r706, [%rd12+260];
	xor.b32  	%r1113, %r1113, %r706;
	ld.global.u32 	%r707, [%rd12+264];
	xor.b32  	%r1112, %r1112, %r707;
	ld.global.u32 	%r708, [%rd12+268];
	xor.b32  	%r1111, %r1111, %r708;
	ld.global.u32 	%r709, [%rd12+272];
	xor.b32  	%r1110, %r1110, %r709;
	ld.global.u32 	%r710, [%rd12+276];
	xor.b32  	%r1109, %r1109, %r710;
$L__BB1_34:
	and.b32  	%r712, %r611, 16384;
	setp.eq.s32 	%p19, %r712, 0;
	@%p19 bra 	$L__BB1_36;
	ld.global.u32 	%r713, [%rd12+280];
	xor.b32  	%r1113, %r1113, %r713;
	ld.global.u32 	%r714, [%rd12+284];
	xor.b32  	%r1112, %r1112, %r714;
	ld.global.u32 	%r715, [%rd12+288];
	xor.b32  	%r1111, %r1111, %r715;
	ld.global.u32 	%r716, [%rd12+292];
	xor.b32  	%r1110, %r1110, %r716;
	ld.global.u32 	%r717, [%rd12+296];
	xor.b32  	%r1109, %r1109, %r717;
$L__BB1_36:
	and.b32  	%r719, %r611, 32768;
	setp.eq.s32 	%p20, %r719, 0;
	@%p20 bra 	$L__BB1_38;
	ld.global.u32 	%r720, [%rd12+300];
	xor.b32  	%r1113, %r1113, %r720;
	ld.global.u32 	%r721, [%rd12+304];
	xor.b32  	%r1112, %r1112, %r721;
	ld.global.u32 	%r722, [%rd12+308];
	xor.b32  	%r1111, %r1111, %r722;
	ld.global.u32 	%r723, [%rd12+312];
	xor.b32  	%r1110, %r1110, %r723;
	ld.global.u32 	%r724, [%rd12+316];
	xor.b32  	%r1109, %r1109, %r724;
$L__BB1_38:
	add.s32 	%r1108, %r1108, 16;
	setp.ne.s32 	%p21, %r1108, 32;
	@%p21 bra 	$L__BB1_6;
	mad.lo.s32 	%r725, %r1102, -31, %r15;
	add.s32 	%r1102, %r725, 1;
	setp.ne.s32 	%p22, %r1102, 5;
	@%p22 bra 	$L__BB1_5;
	st.local.u32 	[%rd7+4], %r1113;
	st.local.v2.u32 	[%rd7+8], {%r1112, %r1111};
	st.local.v2.u32 	[%rd7+16], {%r1110, %r1109};
	setp.eq.s64 	%p23, %rd10, 1;
	@%p23 bra 	$L__BB1_115;
	mov.b32 	%r1109, 0;
	mov.u32 	%r1202, %r1109;
	mov.u32 	%r1203, %r1109;
	mov.u32 	%r1204, %r1109;
	mov.u32 	%r1113, %r1109;
	mov.u32 	%r1194, %r1109;
$L__BB1_42:
	mul.wide.u32 	%rd49, %r1194, 4;
	add.s64 	%rd50, %rd7, %rd49;
	ld.local.u32 	%r190, [%rd50+4];
	shl.b32 	%r191, %r1194, 5;
	mov.b32 	%r1200, 0;
$L__BB1_43:
	.pragma "nounroll";
	shr.u32 	%r728, %r190, %r1200;
	and.b32  	%r729, %r728, 1;
	setp.eq.b32 	%p24, %r729, 1;
	not.pred 	%p25, %p24;
	add.s32 	%r730, %r191, %r1200;
	mul.lo.s32 	%r731, %r730, 5;
	mul.wide.u32 	%rd51, %r731, 4;
	add.s64 	%rd13, %rd11, %rd51;
	@%p25 bra 	$L__BB1_45;
	ld.global.u32 	%r732, [%rd13];
	xor.b32  	%r1113, %r1113, %r732;
	ld.global.u32 	%r733, [%rd13+4];
	xor.b32  	%r1204, %r1204, %r733;
	ld.global.u32 	%r734, [%rd13+8];
	xor.b32  	%r1203, %r1203, %r734;
	ld.global.u32 	%r735, [%rd13+12];
	xor.b32  	%r1202, %r1202, %r735;
	ld.global.u32 	%r736, [%rd13+16];
	xor.b32  	%r1109, %r1109, %r736;
$L__BB1_45:
	and.b32  	%r738, %r728, 2;
	setp.eq.s32 	%p26, %r738, 0;
	@%p26 bra 	$L__BB1_47;
	ld.global.u32 	%r739, [%rd13+20];
	xor.b32  	%r1113, %r1113, %r739;
	ld.global.u32 	%r740, [%rd13+24];
	xor.b32  	%r1204, %r1204, %r740;
	ld.global.u32 	%r741, [%rd13+28];
	xor.b32  	%r1203, %r1203, %r741;
	ld.global.u32 	%r742, [%rd13+32];
	xor.b32  	%r1202, %r1202, %r742;
	ld.global.u32 	%r743, [%rd13+36];
	xor.b32  	%r1109, %r1109, %r743;
$L__BB1_47:
	and.b32  	%r745, %r728, 4;
	setp.eq.s32 	%p27, %r745, 0;
	@%p27 bra 	$L__BB1_49;
	ld.global.u32 	%r746, [%rd13+40];
	xor.b32  	%r1113, %r1113, %r746;
	ld.global.u32 	%r747, [%rd13+44];
	xor.b32  	%r1204, %r1204, %r747;
	ld.global.u32 	%r748, [%rd13+48];
	xor.b32  	%r1203, %r1203, %r748;
	ld.global.u32 	%r749, [%rd13+52];
	xor.b32  	%r1202, %r1202, %r749;
	ld.global.u32 	%r750, [%rd13+56];
	xor.b32  	%r1109, %r1109, %r750;
$L__BB1_49:
	and.b32  	%r752, %r728, 8;
	setp.eq.s32 	%p28, %r752, 0;
	@%p28 bra 	$L__BB1_51;
	ld.global.u32 	%r753, [%rd13+60];
	xor.b32  	%r1113, %r1113, %r753;
	ld.global.u32 	%r754, [%rd13+64];
	xor.b32  	%r1204, %r1204, %r754;
	ld.global.u32 	%r755, [%rd13+68];
	xor.b32  	%r1203, %r1203, %r755;
	ld.global.u32 	%r756, [%rd13+72];
	xor.b32  	%r1202, %r1202, %r756;
	ld.global.u32 	%r757, [%rd13+76];
	xor.b32  	%r1109, %r1109, %r757;
$L__BB1_51:
	and.b32  	%r759, %r728, 16;
	setp.eq.s32 	%p29, %r759, 0;
	@%p29 bra 	$L__BB1_53;
	ld.global.u32 	%r760, [%rd13+80];
	xor.b32  	%r1113, %r1113, %r760;
	ld.global.u32 	%r761, [%rd13+84];
	xor.b32  	%r1204, %r1204, %r761;
	ld.global.u32 	%r762, [%rd13+88];
	xor.b32  	%r1203, %r1203, %r762;
	ld.global.u32 	%r763, [%rd13+92];
	xor.b32  	%r1202, %r1202, %r763;
	ld.global.u32 	%r764, [%rd13+96];
	xor.b32  	%r1109, %r1109, %r764;
$L__BB1_53:
	and.b32  	%r766, %r728, 32;
	setp.eq.s32 	%p30, %r766, 0;
	@%p30 bra 	$L__BB1_55;
	ld.global.u32 	%r767, [%rd13+100];
	xor.b32  	%r1113, %r1113, %r767;
	ld.global.u32 	%r768, [%rd13+104];
	xor.b32  	%r1204, %r1204, %r768;
	ld.global.u32 	%r769, [%rd13+108];
	xor.b32  	%r1203, %r1203, %r769;
	ld.global.u32 	%r770, [%rd13+112];
	xor.b32  	%r1202, %r1202, %r770;
	ld.global.u32 	%r771, [%rd13+116];
	xor.b32  	%r1109, %r1109, %r771;
$L__BB1_55:
	and.b32  	%r773, %r728, 64;
	setp.eq.s32 	%p31, %r773, 0;
	@%p31 bra 	$L__BB1_57;
	ld.global.u32 	%r774, [%rd13+120];
	xor.b32  	%r1113, %r1113, %r774;
	ld.global.u32 	%r775, [%rd13+124];
	xor.b32  	%r1204, %r1204, %r775;
	ld.global.u32 	%r776, [%rd13+128];
	xor.b32  	%r1203, %r1203, %r776;
	ld.global.u32 	%r777, [%rd13+132];
	xor.b32  	%r1202, %r1202, %r777;
	ld.global.u32 	%r778, [%rd13+136];
	xor.b32  	%r1109, %r1109, %r778;
$L__BB1_57:
	and.b32  	%r780, %r728, 128;
	setp.eq.s32 	%p32, %r780, 0;
	@%p32 bra 	$L__BB1_59;
	ld.global.u32 	%r781, [%rd13+140];
	xor.b32  	%r1113, %r1113, %r781;
	ld.global.u32 	%r782, [%rd13+144];
	xor.b32  	%r1204, %r1204, %r782;
	ld.global.u32 	%r783, [%rd13+148];
	xor.b32  	%r1203, %r1203, %r783;
	ld.global.u32 	%r784, [%rd13+152];
	xor.b32  	%r1202, %r1202, %r784;
	ld.global.u32 	%r785, [%rd13+156];
	xor.b32  	%r1109, %r1109, %r785;
$L__BB1_59:
	and.b32  	%r787, %r728, 256;
	setp.eq.s32 	%p33, %r787, 0;
	@%p33 bra 	$L__BB1_61;
	ld.global.u32 	%r788, [%rd13+160];
	xor.b32  	%r1113, %r1113, %r788;
	ld.global.u32 	%r789, [%rd13+164];
	xor.b32  	%r1204, %r1204, %r789;
	ld.global.u32 	%r790, [%rd13+168];
	xor.b32  	%r1203, %r1203, %r790;
	ld.global.u32 	%r791, [%rd13+172];
	xor.b32  	%r1202, %r1202, %r791;
	ld.global.u32 	%r792, [%rd13+176];
	xor.b32  	%r1109, %r1109, %r792;
$L__BB1_61:
	and.b32  	%r794, %r728, 512;
	setp.eq.s32 	%p34, %r794, 0;
	@%p34 bra 	$L__BB1_63;
	ld.global.u32 	%r795, [%rd13+180];
	xor.b32  	%r1113, %r1113, %r795;
	ld.global.u32 	%r796, [%rd13+184];
	xor.b32  	%r1204, %r1204, %r796;
	ld.global.u32 	%r797, [%rd13+188];
	xor.b32  	%r1203, %r1203, %r797;
	ld.global.u32 	%r798, [%rd13+192];
	xor.b32  	%r1202, %r1202, %r798;
	ld.global.u32 	%r799, [%rd13+196];
	xor.b32  	%r1109, %r1109, %r799;
$L__BB1_63:
	and.b32  	%r801, %r728, 1024;
	setp.eq.s32 	%p35, %r801, 0;
	@%p35 bra 	$L__BB1_65;
	ld.global.u32 	%r802, [%rd13+200];
	xor.b32  	%r1113, %r1113, %r802;
	ld.global.u32 	%r803, [%rd13+204];
	xor.b32  	%r1204, %r1204, %r803;
	ld.global.u32 	%r804, [%rd13+208];
	xor.b32  	%r1203, %r1203, %r804;
	ld.global.u32 	%r805, [%rd13+212];
	xor.b32  	%r1202, %r1202, %r805;
	ld.global.u32 	%r806, [%rd13+216];
	xor.b32  	%r1109, %r1109, %r806;
$L__BB1_65:
	and.b32  	%r808, %r728, 2048;
	setp.eq.s32 	%p36, %r808, 0;
	@%p36 bra 	$L__BB1_67;
	ld.global.u32 	%r809, [%rd13+220];
	xor.b32  	%r1113, %r1113, %r809;
	ld.global.u32 	%r810, [%rd13+224];
	xor.b32  	%r1204, %r1204, %r810;
	ld.global.u32 	%r811, [%rd13+228];
	xor.b32  	%r1203, %r1203, %r811;
	ld.global.u32 	%r812, [%rd13+232];
	xor.b32  	%r1202, %r1202, %r812;
	ld.global.u32 	%r813, [%rd13+236];
	xor.b32  	%r1109, %r1109, %r813;
$L__BB1_67:
	and.b32  	%r815, %r728, 4096;
	setp.eq.s32 	%p37, %r815, 0;
	@%p37 bra 	$L__BB1_69;
	ld.global.u32 	%r816, [%rd13+240];
	xor.b32  	%r1113, %r1113, %r816;
	ld.global.u32 	%r817, [%rd13+244];
	xor.b32  	%r1204, %r1204, %r817;
	ld.global.u32 	%r818, [%rd13+248];
	xor.b32  	%r1203, %r1203, %r818;
	ld.global.u32 	%r819, [%rd13+252];
	xor.b32  	%r1202, %r1202, %r819;
	ld.global.u32 	%r820, [%rd13+256];
	xor.b32  	%r1109, %r1109, %r820;
$L__BB1_69:
	and.b32  	%r822, %r728, 8192;
	setp.eq.s32 	%p38, %r822, 0;
	@%p38 bra 	$L__BB1_71;
	ld.global.u32 	%r823, [%rd13+260];
	xor.b32  	%r1113, %r1113, %r823;
	ld.global.u32 	%r824, [%rd13+264];
	xor.b32  	%r1204, %r1204, %r824;
	ld.global.u32 	%r825, [%rd13+268];
	xor.b32  	%r1203, %r1203, %r825;
	ld.global.u32 	%r826, [%rd13+272];
	xor.b32  	%r1202, %r1202, %r826;
	ld.global.u32 	%r827, [%rd13+276];
	xor.b32  	%r1109, %r1109, %r827;
$L__BB1_71:
	and.b32  	%r829, %r728, 16384;
	setp.eq.s32 	%p39, %r829, 0;
	@%p39 bra 	$L__BB1_73;
	ld.global.u32 	%r830, [%rd13+280];
	xor.b32  	%r1113, %r1113, %r830;
	ld.global.u32 	%r831, [%rd13+284];
	xor.b32  	%r1204, %r1204, %r831;
	ld.global.u32 	%r832, [%rd13+288];
	xor.b32  	%r1203, %r1203, %r832;
	ld.global.u32 	%r833, [%rd13+292];
	xor.b32  	%r1202, %r1202, %r833;
	ld.global.u32 	%r834, [%rd13+296];
	xor.b32  	%r1109, %r1109, %r834;
$L__BB1_73:
	and.b32  	%r836, %r728, 32768;
	setp.eq.s32 	%p40, %r836, 0;
	@%p40 bra 	$L__BB1_75;
	ld.global.u32 	%r837, [%rd13+300];
	xor.b32  	%r1113, %r1113, %r837;
	ld.global.u32 	%r838, [%rd13+304];
	xor.b32  	%r1204, %r1204, %r838;
	ld.global.u32 	%r839, [%rd13+308];
	xor.b32  	%r1203, %r1203, %r839;
	ld.global.u32 	%r840, [%rd13+312];
	xor.b32  	%r1202, %r1202, %r840;
	ld.global.u32 	%r841, [%rd13+316];
	xor.b32  	%r1109, %r1109, %r841;
$L__BB1_75:
	add.s32 	%r1200, %r1200, 16;
	setp.ne.s32 	%p41, %r1200, 32;
	@%p41 bra 	$L__BB1_43;
	mad.lo.s32 	%r842, %r1194, -31, %r191;
	add.s32 	%r1194, %r842, 1;
	setp.ne.s32 	%p42, %r1194, 5;
	@%p42 bra 	$L__BB1_42;
	st.local.u32 	[%rd7+4], %r1113;
	st.local.v2.u32 	[%rd7+8], {%r1204, %r1203};
	st.local.v2.u32 	[%rd7+16], {%r1202, %r1109};
	setp.ne.s64 	%p43, %rd10, 3;
	@%p43 bra 	$L__BB1_115;
	mov.b32 	%r1109, 0;
	mov.u32 	%r1294, %r1109;
	mov.u32 	%r1295, %r1109;
	mov.u32 	%r1296, %r1109;
	mov.u32 	%r1113, %r1109;
	mov.u32 	%r1286, %r1109;
$L__BB1_79:
	mul.wide.u32 	%rd52, %r1286, 4;
	add.s64 	%rd53, %rd7, %rd52;
	ld.local.u32 	%r366, [%rd53+4];
	shl.b32 	%r367, %r1286, 5;
	mov.b32 	%r1292, 0;
$L__BB1_80:
	.pragma "nounroll";
	shr.u32 	%r845, %r366, %r1292;
	and.b32  	%r846, %r845, 1;
	setp.eq.b32 	%p44, %r846, 1;
	not.pred 	%p45, %p44;
	add.s32 	%r847, %r367, %r1292;
	mul.lo.s32 	%r848, %r847, 5;
	mul.wide.u32 	%rd54, %r848, 4;
	add.s64 	%rd14, %rd11, %rd54;
	@%p45 bra 	$L__BB1_82;
	ld.global.u32 	%r849, [%rd14];
	xor.b32  	%r1113, %r1113, %r849;
	ld.global.u32 	%r850, [%rd14+4];
	xor.b32  	%r1296, %r1296, %r850;
	ld.global.u32 	%r851, [%rd14+8];
	xor.b32  	%r1295, %r1295, %r851;
	ld.global.u32 	%r852, [%rd14+12];
	xor.b32  	%r1294, %r1294, %r852;
	ld.global.u32 	%r853, [%rd14+16];
	xor.b32  	%r1109, %r1109, %r853;
$L__BB1_82:
	and.b32  	%r855, %r845, 2;
	setp.eq.s32 	%p46, %r855, 0;
	@%p46 bra 	$L__BB1_84;
	ld.global.u32 	%r856, [%rd14+20];
	xor.b32  	%r1113, %r1113, %r856;
	ld.global.u32 	%r857, [%rd14+24];
	xor.b32  	%r1296, %r1296, %r857;
	ld.global.u32 	%r858, [%rd14+28];
	xor.b32  	%r1295, %r1295, %r858;
	ld.global.u32 	%r859, [%rd14+32];
	xor.b32  	%r1294, %r1294, %r859;
	ld.global.u32 	%r860, [%rd14+36];
	xor.b32  	%r1109, %r1109, %r860;
$L__BB1_84:
	and.b32  	%r862, %r845, 4;
	setp.eq.s32 	%p47, %r862, 0;
	@%p47 bra 	$L__BB1_86;
	ld.global.u32 	%r863, [%rd14+40];
	xor.b32  	%r1113, %r1113, %r863;
	ld.global.u32 	%r864, [%rd14+44];
	xor.b32  	%r1296, %r1296, %r864;
	ld.global.u32 	%r865, [%rd14+48];
	xor.b32  	%r1295, %r1295, %r865;
	ld.global.u32 	%r866, [%rd14+52];
	xor.b32  	%r1294, %r1294, %r866;
	ld.global.u32 	%r867, [%rd14+56];
	xor.b32  	%r1109, %r1109, %r867;
$L__BB1_86:
	and.b32  	%r869, %r845, 8;
	setp.eq.s32 	%p48, %r869, 0;
	@%p48 bra 	$L__BB1_88;
	ld.global.u32 	%r870, [%rd14+60];
	xor.b32  	%r1113, %r1113, %r870;
	ld.global.u32 	%r871, [%rd14+64];
	xor.b32  	%r1296, %r1296, %r871;
	ld.global.u32 	%r872, [%rd14+68];
	xor.b32  	%r1295, %r1295, %r872;
	ld.global.u32 	%r873, [%rd14+72];
	xor.b32  	%r1294, %r1294, %r873;
	ld.global.u32 	%r874, [%rd14+76];
	xor.b32  	%r1109, %r1109, %r874;
$L__BB1_88:
	and.b32  	%r876, %r845, 16;
	setp.eq.s32 	%p49, %r876, 0;
	@%p49 bra 	$L__BB1_90;
	ld.global.u32 	%r877, [%rd14+80];
	xor.b32  	%r1113, %r1113, %r877;
	ld.global.u32 	%r878, [%rd14+84];
	xor.b32  	%r1296, %r1296, %r878;
	ld.global.u32 	%r879, [%rd14+88];
	xor.b32  	%r1295, %r1295, %r879;
	ld.global.u32 	%r880, [%rd14+92];
	xor.b32  	%r1294, %r1294, %r880;
	ld.global.u32 	%r881, [%rd14+96];
	xor.b32  	%r1109, %r1109, %r881;
$L__BB1_90:
	and.b32  	%r883, %r845, 32;
	setp.eq.s32 	%p50, %r883, 0;
	@%p50 bra 	$L__BB1_92;
	ld.global.u32 	%r884, [%rd14+100];
	xor.b32  	%r1113, %r1113, %r884;
	ld.global.u32 	%r885, [%rd14+104];
	xor.b32  	%r1296, %r1296, %r885;
	ld.global.u32 	%r886, [%rd14+108];
	xor.b32  	%r1295, %r1295, %r886;
	ld.global.u32 	%r887, [%rd14+112];
	xor.b32  	%r1294, %r1294, %r887;
	ld.global.u32 	%r888, [%rd14+116];
	xor.b32  	%r1109, %r1109, %r888;
$L__BB1_92:
	and.b32  	%r890, %r845, 64;
	setp.eq.s32 	%p51, %r890, 0;
	@%p51 bra 	$L__BB1_94;
	ld.global.u32 	%r891, [%rd14+120];
	xor.b32  	%r1113, %r1113, %r891;
	ld.global.u32 	%r892, [%rd14+124];
	xor.b32  	%r1296, %r1296, %r892;
	ld.global.u32 	%r893, [%rd14+128];
	xor.b32  	%r1295, %r1295, %r893;
	ld.global.u32 	%r894, [%rd14+132];
	xor.b32  	%r1294, %r1294, %r894;
	ld.global.u32 	%r895, [%rd14+136];
	xor.b32  	%r1109, %r1109, %r895;
$L__BB1_94:
	and.b32  	%r897, %r845, 128;
	setp.eq.s32 	%p52, %r897, 0;
	@%p52 bra 	$L__BB1_96;
	ld.global.u32 	%r898, [%rd14+140];
	xor.b32  	%r1113, %r1113, %r898;
	ld.global.u32 	%r899, [%rd14+144];
	xor.b32  	%r1296, %r1296, %r899;
	ld.global.u32 	%r900, [%rd14+148];
	xor.b32  	%r1295, %r1295, %r900;
	ld.global.u32 	%r901, [%rd14+152];
	xor.b32  	%r1294, %r1294, %r901;
	ld.global.u32 	%r902, [%rd14+156];
	xor.b32  	%r1109, %r1109, %r902;
$L__BB1_96:
	and.b32  	%r904, %r845, 256;
	setp.eq.s32 	%p53, %r904, 0;
	@%p53 bra 	$L__BB1_98;
	ld.global.u32 	%r905, [%rd14+160];
	xor.b32  	%r1113, %r1113, %r905;
	ld.global.u32 	%r906, [%rd14+164];
	xor.b32  	%r1296, %r1296, %r906;
	ld.global.u32 	%r907, [%rd14+168];
	xor.b32  	%r1295, %r1295, %r907;
	ld.global.u32 	%r908, [%rd14+172];
	xor.b32  	%r1294, %r1294, %r908;
	ld.global.u32 	%r909, [%rd14+176];
	xor.b32  	%r1109, %r1109, %r909;
$L__BB1_98:
	and.b32  	%r911, %r845, 512;
	setp.eq.s32 	%p54, %r911, 0;
	@%p54 bra 	$L__BB1_100;
	ld.global.u32 	%r912, [%rd14+180];
	xor.b32  	%r1113, %r1113, %r912;
	ld.global.u32 	%r913, [%rd14+184];
	xor.b32  	%r1296, %r1296, %r913;
	ld.global.u32 	%r914, [%rd14+188];
	xor.b32  	%r1295, %r1295, %r914;
	ld.global.u32 	%r915, [%rd14+192];
	xor.b32  	%r1294, %r1294, %r915;
	ld.global.u32 	%r916, [%rd14+196];
	xor.b32  	%r1109, %r1109, %r916;
$L__BB1_100:
	and.b32  	%r918, %r845, 1024;
	setp.eq.s32 	%p55, %r918, 0;
	@%p55 bra 	$L__BB1_102;
	ld.global.u32 	%r919, [%rd14+200];
	xor.b32  	%r1113, %r1113, %r919;
	ld.global.u32 	%r920, [%rd14+204];
	xor.b32  	%r1296, %r1296, %r920;
	ld.global.u32 	%r921, [%rd14+208];
	xor.b32  	%r1295, %r1295, %r921;
	ld.global.u32 	%r922, [%rd14+212];
	xor.b32  	%r1294, %r1294, %r922;
	ld.global.u32 	%r923, [%rd14+216];
	xor.b32  	%r1109, %r1109, %r923;
$L__BB1_102:
	and.b32  	%r925, %r845, 2048;
	setp.eq.s32 	%p56, %r925, 0;
	@%p56 bra 	$L__BB1_104;
	ld.global.u32 	%r926, [%rd14+220];
	xor.b32  	%r1113, %r1113, %r926;
	ld.global.u32 	%r927, [%rd14+224];
	xor.b32  	%r1296, %r1296, %r927;
	ld.global.u32 	%r928, [%rd14+228];
	xor.b32  	%r1295, %r1295, %r928;
	ld.global.u32 	%r929, [%rd14+232];
	xor.b32  	%r1294, %r1294, %r929;
	ld.global.u32 	%r930, [%rd14+236];
	xor.b32  	%r1109, %r1109, %r930;
$L__BB1_104:
	and.b32  	%r932, %r845, 4096;
	setp.eq.s32 	%p57, %r932, 0;
	@%p57 bra 	$L__BB1_106;
	ld.global.u32 	%r933, [%rd14+240];
	xor.b32  	%r1113, %r1113, %r933;
	ld.global.u32 	%r934, [%rd14+244];
	xor.b32  	%r1296, %r1296, %r934;
	ld.global.u32 	%r935, [%rd14+248];
	xor.b32  	%r1295, %r1295, %r935;
	ld.global.u32 	%r936, [%rd14+252];
	xor.b32  	%r1294, %r1294, %r936;
	ld.global.u32 	%r937, [%rd14+256];
	xor.b32  	%r1109, %r1109, %r937;
$L__BB1_106:
	and.b32  	%r939, %r845, 8192;
	setp.eq.s32 	%p58, %r939, 0;
	@%p58 bra 	$L__BB1_108;
	ld.global.u32 	%r940, [%rd14+260];
	xor.b32  	%r1113, %r1113, %r940;
	ld.global.u32 	%r941, [%rd14+264];
	xor.b32  	%r1296, %r1296, %r941;
	ld.global.u32 	%r942, [%rd14+268];
	xor.b32  	%r1295, %r1295, %r942;
	ld.global.u32 	%r943, [%rd14+272];
	xor.b32  	%r1294, %r1294, %r943;
	ld.global.u32 	%r944, [%rd14+276];
	xor.b32  	%r1109, %r1109, %r944;
$L__BB1_108:
	and.b32  	%r946, %r845, 16384;
	setp.eq.s32 	%p59, %r946, 0;
	@%p59 bra 	$L__BB1_110;
	ld.global.u32 	%r947, [%rd14+280];
	xor.b32  	%r1113, %r1113, %r947;
	ld.global.u32 	%r948, [%rd14+284];
	xor.b32  	%r1296, %r1296, %r948;
	ld.global.u32 	%r949, [%rd14+288];
	xor.b32  	%r1295, %r1295, %r949;
	ld.global.u32 	%r950, [%rd14+292];
	xor.b32  	%r1294, %r1294, %r950;
	ld.global.u32 	%r951, [%rd14+296];
	xor.b32  	%r1109, %r1109, %r951;
$L__BB1_110:
	and.b32  	%r953, %r845, 32768;
	setp.eq.s32 	%p60, %r953, 0;
	@%p60 bra 	$L__BB1_112;
	ld.global.u32 	%r954, [%rd14+300];
	xor.b32  	%r1113, %r1113, %r954;
	ld.global.u32 	%r955, [%rd14+304];
	xor.b32  	%r1296, %r1296, %r955;
	ld.global.u32 	%r956, [%rd14+308];
	xor.b32  	%r1295, %r1295, %r956;
	ld.global.u32 	%r957, [%rd14+312];
	xor.b32  	%r1294, %r1294, %r957;
	ld.global.u32 	%r958, [%rd14+316];
	xor.b32  	%r1109, %r1109, %r958;
$L__BB1_112:
	add.s32 	%r1292, %r1292, 16;
	setp.ne.s32 	%p61, %r1292, 32;
	@%p61 bra 	$L__BB1_80;
	mad.lo.s32 	%r959, %r1286, -31, %r367;
	add.s32 	%r1286, %r959, 1;
	setp.ne.s32 	%p62, %r1286, 5;
	@%p62 bra 	$L__BB1_79;
	st.local.u32 	[%rd7+4], %r1113;
	st.local.v2.u32 	[%rd7+8], {%r1296, %r1295};
	st.local.v2.u32 	[%rd7+16], {%r1294, %r1109};
$L__BB1_115:
	shr.u64 	%rd122, %rd9, 2;
	add.s32 	%r1096, %r1096, 1;
	setp.gt.u64 	%p63, %rd9, 3;
	@%p63 bra 	$L__BB1_3;
$L__BB1_116:
	ld.param.u64 	%rd115, [_Z6adjustP13generalPara_sP12activePara_sPfS3_S3_S3__param_1];
	cvta.to.global.u64 	%rd55, %rd115;
	ld.global.f32 	%f1, [%rd55+8];
	abs.f32 	%f2, %f1;
	setp.eq.f32 	%p64, %f1, 0f3F800000;
	mov.f32 	%f340, 0f3F800000;
	@%p64 bra 	$L__BB1_121;
	setp.num.f32 	%p65, %f2, %f2;
	@%p65 bra 	$L__BB1_119;
	mov.f32 	%f106, 0f40000000;
	add.rn.f32 	%f340, %f1, %f106;
	bra.uni 	$L__BB1_121;
$L__BB1_119:
	setp.lt.f32 	%p66, %f2, 0f00800000;
	mul.f32 	%f51, %f2, 0f4B800000;
	selp.f32 	%f52, %f51, %f2, %p66;
	mov.b32 	%r960, %f52;
	add.s32 	%r961, %r960, -1060439283;
	and.b32  	%r962, %r961, -8388608;
	sub.s32 	%r963, %r960, %r962;
	mov.b32 	%f53, %r963;
	cvt.rn.f32.s32 	%f54, %r962;
	selp.f32 	%f55, 0fC1C00000, 0f00000000, %p66;
	fma.rn.f32 	%f56, %f54, 0f34000000, %f55;
	add.f32 	%f57, %f53, 0fBF800000;
	add.f32 	%f58, %f53, 0f3F800000;
	rcp.approx.ftz.f32 	%f59, %f58;
	add.f32 	%f60, %f57, %f57;
	mul.f32 	%f61, %f60, %f59;
	mul.f32 	%f62, %f61, %f61;
	neg.f32 	%f63, %f61;
	sub.f32 	%f64, %f57, %f61;
	add.f32 	%f65, %f64, %f64;
	fma.rn.f32 	%f66, %f63, %f57, %f65;
	mul.rn.f32 	%f67, %f59, %f66;
	fma.rn.f32 	%f68, %f62, 0f3A2C32E4, 0f3B52E7DB;
	fma.rn.f32 	%f69, %f68, %f62, 0f3C93BB73;
	fma.rn.f32 	%f70, %f69, %f62, 0f3DF6384F;
	mul.rn.f32 	%f71, %f70, %f62;
	fma.rn.f32 	%f72, %f61, 0f3FB8AA3B, %f56;
	mul.f32 	%f73, %f71, 0f40400000;
	sub.f32 	%f74, %f56, %f72;
	fma.rn.f32 	%f75, %f61, 0f3FB8AA3B, %f74;
	fma.rn.f32 	%f76, %f67, 0f3FB8AA3B, %f75;
	fma.rn.f32 	%f77, %f61, 0f32A55E34, %f76;
	fma.rn.f32 	%f78, %f73, %f67, %f77;
	fma.rn.f32 	%f79, %f71, %f61, %f78;
	add.rn.f32 	%f80, %f72, %f79;
	mov.f32 	%f81, 0f40000000;
	mul.rn.f32 	%f82, %f80, %f81;
	cvt.rni.f32.f32 	%f83, %f82;
	sub.f32 	%f84, %f82, %f83;
	neg.f32 	%f85, %f82;
	fma.rn.f32 	%f86, %f80, 0f40000000, %f85;
	neg.f32 	%f87, %f72;
	add.rn.f32 	%f88, %f80, %f87;
	neg.f32 	%f89, %f88;
	add.rn.f32 	%f90, %f79, %f89;
	fma.rn.f32 	%f91, %f90, 0f40000000, %f86;
	add.f32 	%f92, %f84, %f91;
	setp.gt.f32 	%p67, %f83, 0f00000000;
	selp.b32 	%r964, 0, -2097152000, %p67;
	setp.neu.f32 	%p68, %f1, 0f00000000;
	setp.neu.f32 	%p69, %f2, 0f7F800000;
	setp.lt.f32 	%p70, %f82, 0f00000000;
	selp.f32 	%f93, 0f00000000, 0f7F800000, %p70;
	abs.f32 	%f94, %f82;
	setp.gt.f32 	%p71, %f94, 0f43180000;
	cvt.rzi.s32.f32 	%r965, %f83;
	shl.b32 	%r966, %r965, 23;
	sub.s32 	%r967, %r966, %r964;
	mov.b32 	%f95, %r967;
	add.s32 	%r968, %r964, 2130706432;
	mov.b32 	%f96, %r968;
	fma.rn.f32 	%f97, %f92, 0f391FCB8E, 0f3AAF85ED;
	fma.rn.f32 	%f98, %f97, %f92, 0f3C1D9856;
	fma.rn.f32 	%f99, %f98, %f92, 0f3D6357BB;
	fma.rn.f32 	%f100, %f99, %f92, 0f3E75FDEC;
	fma.rn.f32 	%f101, %f100, %f92, 0f3F317218;
	fma.rn.f32 	%f102, %f101, %f92, 0f3F800000;
	mul.f32 	%f103, %f102, %f96;
	mul.f32 	%f104, %f103, %f95;
	selp.f32 	%f340, %f93, %f104, %p71;
	and.pred  	%p72, %p68, %p69;
	@%p72 bra 	$L__BB1_121;
	add.f32 	%f105, %f1, %f1;
	mov.b32 	%r969, %f105;
	and.b32  	%r970, %r969, 2147483647;
	mov.b32 	%f340, %r970;
$L__BB1_121:
	div.rn.f32 	%f7, %f1, 0f3FB504F3;
	ld.global.u32 	%r541, [%rd2+12];
	setp.lt.s32 	%p73, %r541, 1;
	mov.f32 	%f349, 0f00000000;
	mov.f32 	%f350, %f349;
	@%p73 bra 	$L__BB1_172;
	ld.param.u64 	%rd119, [_Z6adjustP13generalPara_sP12activePara_sPfS3_S3_S3__param_3];
	ld.param.u64 	%rd117, [_Z6adjustP13generalPara_sP12activePara_sPfS3_S3_S3__param_2];
	cvta.to.global.u64 	%rd56, %rd117;
	shl.b64 	%rd57, %rd8, 2;
	add.s64 	%rd58, %rd56, %rd57;
	ld.global.f32 	%f8, [%rd58];
	cvta.to.global.u64 	%rd59, %rd119;
	add.s64 	%rd60, %rd59, %rd57;
	ld.global.f32 	%f9, [%rd60];
	mov.f32 	%f350, 0f00000000;
	mov.b32 	%r1377, 0;
	mov.u64 	%rd102, __cudart_i2opi_f;
	mov.f32 	%f349, %f350;
$L__BB1_123:
	ld.param.u64 	%rd120, [_Z6adjustP13generalPara_sP12activePara_sPfS3_S3_S3__param_3];
	ld.param.u64 	%rd118, [_Z6adjustP13generalPara_sP12activePara_sPfS3_S3_S3__param_2];
	cvta.to.global.u64 	%rd61, %rd118;
	mul.wide.u32 	%rd62, %r1377, 4;
	add.s64 	%rd63, %rd61, %rd62;
	ld.global.f32 	%f109, [%rd63];
	sub.f32 	%f110, %f8, %f109;
	abs.f32 	%f12, %f110;
	cvta.to.global.u64 	%rd64, %rd120;
	add.s64 	%rd65, %rd64, %rd62;
	ld.global.f32 	%f111, [%rd65];
	sub.f32 	%f112, %f9, %f111;
	abs.f32 	%f113, %f112;
	max.f32 	%f114, %f12, %f113;
	setp.gt.f32 	%p74, %f114, %f1;
	@%p74 bra 	$L__BB1_171;
	setp.gt.f32 	%p75, %f12, %f7;
	setp.gt.f32 	%p76, %f113, %f7;
	and.pred  	%p77, %p75, %p76;
	@%p77 bra 	$L__BB1_171;
	setp.geu.f32 	%p78, %f12, %f7;
	setp.geu.f32 	%p79, %f113, %f7;
	or.pred  	%p80, %p78, %p79;
	@%p80 bra 	$L__BB1_143;
	add.s64 	%rd88, %rd1, %rd62;
	ld.global.f32 	%f14, [%rd88];
	mul.f32 	%f270, %f14, 0f3F22F983;
	cvt.rni.s32.f32 	%r1385, %f270;
	cvt.rn.f32.s32 	%f271, %r1385;
	fma.rn.f32 	%f272, %f271, 0fBFC90FDA, %f14;
	fma.rn.f32 	%f273, %f271, 0fB3A22168, %f272;
	fma.rn.f32 	%f344, %f271, 0fA7C234C5, %f273;
	abs.f32 	%f16, %f14;
	setp.ltu.f32 	%p116, %f16, 0f47CE4780;
	mov.u32 	%r1381, %r1385;
	mov.f32 	%f343, %f344;
	@%p116 bra 	$L__BB1_134;
	setp.neu.f32 	%p117, %f16, 0f7F800000;
	@%p117 bra 	$L__BB1_129;
	mov.f32 	%f276, 0f00000000;
	mul.rn.f32 	%f343, %f14, %f276;
	mov.b32 	%r1381, 0;
	bra.uni 	$L__BB1_134;
$L__BB1_129:
	mov.b32 	%r544, %f14;
	mov.b64 	%rd123, 0;
	mov.b32 	%r1378, 0;
$L__BB1_130:
	.pragma "nounroll";
	mul.wide.u32 	%rd90, %r1378, 4;
	mov.u64 	%rd91, __cudart_i2opi_f;
	add.s64 	%rd92, %rd91, %rd90;
	ld.global.nc.u32 	%r1040, [%rd92];
	shl.b32 	%r1041, %r544, 8;
	or.b32  	%r1042, %r1041, -2147483648;
	mad.wide.u32 	%rd93, %r1040, %r1042, %rd123;
	shr.u64 	%rd123, %rd93, 32;
	add.s64 	%rd94, %rd6, %rd90;
	st.local.u32 	[%rd94], %rd93;
	add.s32 	%r1378, %r1378, 1;
	setp.ne.s32 	%p118, %r1378, 6;
	@%p118 bra 	$L__BB1_130;
	shr.u32 	%r1043, %r544, 23;
	st.local.u32 	[%rd6+24], %rd123;
	and.b32  	%r547, %r1043, 31;
	and.b32  	%r1044, %r1043, 224;
	add.s32 	%r1045, %r1044, -128;
	shr.u32 	%r1046, %r1045, 5;
	mul.wide.u32 	%rd95, %r1046, 4;
	sub.s64 	%rd18, %rd6, %rd95;
	ld.local.u32 	%r1379, [%rd18+24];
	ld.local.u32 	%r1380, [%rd18+20];
	setp.eq.s32 	%p119, %r547, 0;
	@%p119 bra 	$L__BB1_133;
	shf.l.wrap.b32 	%r1379, %r1380, %r1379, %r547;
	ld.local.u32 	%r1047, [%rd18+16];
	shf.l.wrap.b32 	%r1380, %r1047, %r1380, %r547;
$L__BB1_133:
	shr.u32 	%r1048, %r1379, 30;
	shf.l.wrap.b32 	%r1049, %r1380, %r1379, 2;
	shl.b32 	%r1050, %r1380, 2;
	shr.u32 	%r1051, %r1049, 31;
	add.s32 	%r1052, %r1051, %r1048;
	neg.s32 	%r1053, %r1052;
	setp.lt.s32 	%p120, %r544, 0;
	selp.b32 	%r1381, %r1053, %r1052, %p120;
	xor.b32  	%r1054, %r1049, %r544;
	shr.s32 	%r1055, %r1049, 31;
	xor.b32  	%r1056, %r1055, %r1049;
	xor.b32  	%r1057, %r1055, %r1050;
	cvt.u64.u32 	%rd96, %r1056;
	shl.b64 	%rd97, %rd96, 32;
	cvt.u64.u32 	%rd98, %r1057;
	or.b64  	%rd99, %rd97, %rd98;
	cvt.rn.f64.s64 	%fd5, %rd99;
	mul.f64 	%fd6, %fd5, 0d3BF921FB54442D19;
	cvt.rn.f32.f64 	%f274, %fd6;
	neg.f32 	%f275, %f274;
	setp.lt.s32 	%p121, %r1054, 0;
	selp.f32 	%f343, %f275, %f274, %p121;
$L__BB1_134:
	setp.ltu.f32 	%p122, %f16, 0f47CE4780;
	add.s32 	%r1059, %r1381, 1;
	mul.rn.f32 	%f277, %f343, %f343;
	and.b32  	%r1060, %r1381, 1;
	setp.eq.b32 	%p123, %r1060, 1;
	selp.f32 	%f278, %f343, 0f3F800000, %p123;
	fma.rn.f32 	%f279, %f277, %f278, 0f00000000;
	fma.rn.f32 	%f280, %f277, 0f37CBAC00, 0fBAB607ED;
	selp.f32 	%f281, 0fB94D4153, %f280, %p123;
	selp.f32 	%f282, 0f3C0885E4, 0f3D2AAABB, %p123;
	fma.rn.f32 	%f283, %f281, %f277, %f282;
	selp.f32 	%f284, 0fBE2AAAA8, 0fBEFFFFFF, %p123;
	fma.rn.f32 	%f285, %f283, %f277, %f284;
	fma.rn.f32 	%f286, %f285, %f279, %f278;
	and.b32  	%r1061, %r1059, 2;
	setp.eq.s32 	%p124, %r1061, 0;
	mov.f32 	%f287, 0f00000000;
	sub.f32 	%f288, %f287, %f286;
	selp.f32 	%f289, %f286, %f288, %p124;
	add.f32 	%f349, %f349, %f289;
	@%p122 bra 	$L__BB1_142;
	setp.neu.f32 	%p125, %f16, 0f7F800000;
	@%p125 bra 	$L__BB1_137;
	mov.f32 	%f292, 0f00000000;
	mul.rn.f32 	%f344, %f14, %f292;
	mov.b32 	%r1385, 0;
	bra.uni 	$L__BB1_142;
$L__BB1_137:
	mov.b32 	%r556, %f14;
	mov.b64 	%rd124, 0;
	mov.b32 	%r1382, 0;
$L__BB1_138:
	.pragma "nounroll";
	mul.wide.u32 	%rd101, %r1382, 4;
	add.s64 	%rd103, %rd102, %rd101;
	ld.global.nc.u32 	%r1063, [%rd103];
	shl.b32 	%r1064, %r556, 8;
	or.b32  	%r1065, %r1064, -2147483648;
	mad.wide.u32 	%rd104, %r1063, %r1065, %rd124;
	shr.u64 	%rd124, %rd104, 32;
	add.s64 	%rd105, %rd5, %rd101;
	st.local.u32 	[%rd105], %rd104;
	add.s32 	%r1382, %r1382, 1;
	setp.ne.s32 	%p126, %r1382, 6;
	@%p126 bra 	$L__BB1_138;
	shr.u32 	%r1066, %r556, 23;
	st.local.u32 	[%rd5+24], %rd124;
	and.b32  	%r559, %r1066, 31;
	and.b32  	%r1067, %r1066, 224;
	add.s32 	%r1068, %r1067, -128;
	shr.u32 	%r1069, %r1068, 5;
	mul.wide.u32 	%rd106, %r1069, 4;
	sub.s64 	%rd21, %rd5, %rd106;
	ld.local.u32 	%r1383, [%rd21+24];
	ld.local.u32 	%r1384, [%rd21+20];
	setp.eq.s32 	%p127, %r559, 0;
	@%p127 bra 	$L__BB1_141;
	shf.l.wrap.b32 	%r1383, %r1384, %r1383, %r559;
	ld.local.u32 	%r1070, [%rd21+16];
	shf.l.wrap.b32 	%r1384, %r1070, %r1384, %r559;
$L__BB1_141:
	shr.u32 	%r1071, %r1383, 30;
	shf.l.wrap.b32 	%r1072, %r1384, %r1383, 2;
	shl.b32 	%r1073, %r1384, 2;
	shr.u32 	%r1074, %r1072, 31;
	add.s32 	%r1075, %r1074, %r1071;
	neg.s32 	%r1076, %r1075;
	setp.lt.s32 	%p128, %r556, 0;
	selp.b32 	%r1385, %r1076, %r1075, %p128;
	xor.b32  	%r1077, %r1072, %r556;
	shr.s32 	%r1078, %r1072, 31;
	xor.b32  	%r1079, %r1078, %r1072;
	xor.b32  	%r1080, %r1078, %r1073;
	cvt.u64.u32 	%rd107, %r1079;
	shl.b64 	%rd108, %rd107, 32;
	cvt.u64.u32 	%rd109, %r1080;
	or.b64  	%rd110, %rd108, %rd109;
	cvt.rn.f64.s64 	%fd7, %rd110;
	mul.f64 	%fd8, %fd7, 0d3BF921FB54442D19;
	cvt.rn.f32.f64 	%f290, %fd8;
	neg.f32 	%f291, %f290;
	setp.lt.s32 	%p129, %r1077, 0;
	selp.f32 	%f344, %f291, %f290, %p129;
$L__BB1_142:
	mul.rn.f32 	%f293, %f344, %f344;
	and.b32  	%r1082, %r1385, 1;
	setp.eq.b32 	%p130, %r1082, 1;
	selp.f32 	%f294, 0f3F800000, %f344, %p130;
	fma.rn.f32 	%f295, %f293, %f294, 0f00000000;
	fma.rn.f32 	%f296, %f293, 0f37CBAC00, 0fBAB607ED;
	selp.f32 	%f297, %f296, 0fB94D4153, %p130;
	selp.f32 	%f298, 0f3D2AAABB, 0f3C0885E4, %p130;
	fma.rn.f32 	%f299, %f297, %f293, %f298;
	selp.f32 	%f300, 0fBEFFFFFF, 0fBE2AAAA8, %p130;
	fma.rn.f32 	%f301, %f299, %f293, %f300;
	fma.rn.f32 	%f302, %f301, %f295, %f294;
	and.b32  	%r1083, %r1385, 2;
	setp.eq.s32 	%p131, %r1083, 0;
	mov.f32 	%f303, 0f00000000;
	sub.f32 	%f304, %f303, %f302;
	selp.f32 	%f305, %f302, %f304, %p131;
	add.f32 	%f350, %f350, %f305;
	bra.uni 	$L__BB1_171;
$L__BB1_143:
	abs.f32 	%f25, %f12;
	setp.eq.f32 	%p81, %f12, 0f3F800000;
	mov.f32 	%f345, 0f3F800000;
	@%p81 bra 	$L__BB1_148;
	setp.num.f32 	%p82, %f25, %f25;
	@%p82 bra 	$L__BB1_146;
	mov.f32 	%f173, 0f40000000;
	add.rn.f32 	%f345, %f12, %f173;
	bra.uni 	$L__BB1_148;
$L__BB1_146:
	setp.lt.f32 	%p83, %f25, 0f00800000;
	mul.f32 	%f118, %f25, 0f4B800000;
	selp.f32 	%f119, %f118, %f25, %p83;
	mov.b32 	%r972, %f119;
	add.s32 	%r973, %r972, -1060439283;
	and.b32  	%r974, %r973, -8388608;
	sub.s32 	%r975, %r972, %r974;
	mov.b32 	%f120, %r975;
	cvt.rn.f32.s32 	%f121, %r974;
	selp.f32 	%f122, 0fC1C00000, 0f00000000, %p83;
	fma.rn.f32 	%f123, %f121, 0f34000000, %f122;
	add.f32 	%f124, %f120, 0fBF800000;
	add.f32 	%f125, %f120, 0f3F800000;
	rcp.approx.ftz.f32 	%f126, %f125;
	add.f32 	%f127, %f124, %f124;
	mul.f32 	%f128, %f127, %f126;
	mul.f32 	%f129, %f128, %f128;
	neg.f32 	%f130, %f128;
	sub.f32 	%f131, %f124, %f128;
	add.f32 	%f132, %f131, %f131;
	fma.rn.f32 	%f133, %f130, %f124, %f132;
	mul.rn.f32 	%f134, %f126, %f133;
	fma.rn.f32 	%f135, %f129, 0f3A2C32E4, 0f3B52E7DB;
	fma.rn.f32 	%f136, %f135, %f129, 0f3C93BB73;
	fma.rn.f32 	%f137, %f136, %f129, 0f3DF6384F;
	mul.rn.f32 	%f138, %f137, %f129;
	fma.rn.f32 	%f139, %f128, 0f3FB8AA3B, %f123;
	mul.f32 	%f140, %f138, 0f40400000;
	sub.f32 	%f141, %f123, %f139;
	fma.rn.f32 	%f142, %f128, 0f3FB8AA3B, %f141;
	fma.rn.f32 	%f143, %f134, 0f3FB8AA3B, %f142;
	fma.rn.f32 	%f144, %f128, 0f32A55E34, %f143;
	fma.rn.f32 	%f145, %f140, %f134, %f144;
	fma.rn.f32 	%f146, %f138, %f128, %f145;
	add.rn.f32 	%f147, %f139, %f146;
	mov.f32 	%f148, 0f40000000;
	mul.rn.f32 	%f149, %f147, %f148;
	cvt.rni.f32.f32 	%f150, %f149;
	sub.f32 	%f151, %f149, %f150;
	neg.f32 	%f152, %f149;
	fma.rn.f32 	%f153, %f147, 0f40000000, %f152;
	neg.f32 	%f154, %f139;
	add.rn.f32 	%f155, %f147, %f154;
	neg.f32 	%f156, %f155;
	add.rn.f32 	%f157, %f146, %f156;
	fma.rn.f32 	%f158, %f157, 0f40000000, %f153;
	add.f32 	%f159, %f151, %f158;
	setp.gt.f32 	%p84, %f150, 0f00000000;
	selp.b32 	%r976, 0, -2097152000, %p84;
	setp.neu.f32 	%p85, %f12, 0f00000000;
	setp.neu.f32 	%p86, %f25, 0f7F800000;
	setp.lt.f32 	%p87, %f149, 0f00000000;
	selp.f32 	%f160, 0f00000000, 0f7F800000, %p87;
	abs.f32 	%f161, %f149;
	setp.gt.f32 	%p88, %f161, 0f43180000;
	cvt.rzi.s32.f32 	%r977, %f150;
	shl.b32 	%r978, %r977, 23;
	sub.s32 	%r979, %r978, %r976;
	mov.b32 	%f162, %r979;
	add.s32 	%r980, %r976, 2130706432;
	mov.b32 	%f163, %r980;
	fma.rn.f32 	%f164, %f159, 0f391FCB8E, 0f3AAF85ED;
	fma.rn.f32 	%f165, %f164, %f159, 0f3C1D9856;
	fma.rn.f32 	%f166, %f165, %f159, 0f3D6357BB;
	fma.rn.f32 	%f167, %f166, %f159, 0f3E75FDEC;
	fma.rn.f32 	%f168, %f167, %f159, 0f3F317218;
	fma.rn.f32 	%f169, %f168, %f159, 0f3F800000;
	mul.f32 	%f170, %f169, %f163;
	mul.f32 	%f171, %f170, %f162;
	selp.f32 	%f345, %f160, %f171, %p88;
	and.pred  	%p89, %p85, %p86;
	@%p89 bra 	$L__BB1_148;
	add.f32 	%f172, %f12, %f12;
	mov.b32 	%r981, %f172;
	and.b32  	%r982, %r981, 2147483647;
	mov.b32 	%f345, %r982;
$L__BB1_148:
	abs.f32 	%f30, %f113;
	setp.eq.f32 	%p90, %f113, 0f3F800000;
	mov.f32 	%f346, 0f3F800000;
	@%p90 bra 	$L__BB1_153;
	setp.num.f32 	%p91, %f30, %f30;
	@%p91 bra 	$L__BB1_151;
	mov.f32 	%f232, 0f40000000;
	add.rn.f32 	%f346, %f113, %f232;
	bra.uni 	$L__BB1_153;
$L__BB1_151:
	setp.lt.f32 	%p92, %f30, 0f00800000;
	mul.f32 	%f177, %f30, 0f4B800000;
	selp.f32 	%f178, %f177, %f30, %p92;
	mov.b32 	%r983, %f178;
	add.s32 	%r984, %r983, -1060439283;
	and.b32  	%r985, %r984, -8388608;
	sub.s32 	%r986, %r983, %r985;
	mov.b32 	%f179, %r986;
	cvt.rn.f32.s32 	%f180, %r985;
	selp.f32 	%f181, 0fC1C00000, 0f00000000, %p92;
	fma.rn.f32 	%f182, %f180, 0f34000000, %f181;
	add.f32 	%f183, %f179, 0fBF800000;
	add.f32 	%f184, %f179, 0f3F800000;
	rcp.approx.ftz.f32 	%f185, %f184;
	add.f32 	%f186, %f183, %f183;
	mul.f32 	%f187, %f186, %f185;
	mul.f32 	%f188, %f187, %f187;
	neg.f32 	%f189, %f187;
	sub.f32 	%f190, %f183, %f187;
	add.f32 	%f191, %f190, %f190;
	fma.rn.f32 	%f192, %f189, %f183, %f191;
	mul.rn.f32 	%f193, %f185, %f192;
	fma.rn.f32 	%f194, %f188, 0f3A2C32E4, 0f3B52E7DB;
	fma.rn.f32 	%f195, %f194, %f188, 0f3C93BB73;
	fma.rn.f32 	%f196, %f195, %f188, 0f3DF6384F;
	mul.rn.f32 	%f197, %f196, %f188;
	fma.rn.f32 	%f198, %f187, 0f3FB8AA3B, %f182;
	mul.f32 	%f199, %f197, 0f40400000;
	sub.f32 	%f200, %f182, %f198;
	fma.rn.f32 	%f201, %f187, 0f3FB8AA3B, %f200;
	fma.rn.f32 	%f202, %f193, 0f3FB8AA3B, %f201;
	fma.rn.f32 	%f203, %f187, 0f32A55E34, %f202;
	fma.rn.f32 	%f204, %f199, %f193, %f203;
	fma.rn.f32 	%f205, %f197, %f187, %f204;
	add.rn.f32 	%f206, %f198, %f205;
	mov.f32 	%f207, 0f40000000;
	mul.rn.f32 	%f208, %f206, %f207;
	cvt.rni.f32.f32 	%f209, %f208;
	sub.f32 	%f210, %f208, %f209;
	neg.f32 	%f211, %f208;
	fma.rn.f32 	%f212, %f206, 0f40000000, %f211;
	neg.f32 	%f213, %f198;
	add.rn.f32 	%f214, %f206, %f213;
	neg.f32 	%f215, %f214;
	add.rn.f32 	%f216, %f205, %f215;
	fma.rn.f32 	%f217, %f216, 0f40000000, %f212;
	add.f32 	%f218, %f210, %f217;
	setp.gt.f32 	%p93, %f209, 0f00000000;
	selp.b32 	%r987, 0, -2097152000, %p93;
	setp.neu.f32 	%p94, %f113, 0f00000000;
	setp.neu.f32 	%p95, %f30, 0f7F800000;
	setp.lt.f32 	%p96, %f208, 0f00000000;
	selp.f32 	%f219, 0f00000000, 0f7F800000, %p96;
	abs.f32 	%f220, %f208;
	setp.gt.f32 	%p97, %f220, 0f43180000;
	cvt.rzi.s32.f32 	%r988, %f209;
	shl.b32 	%r989, %r988, 23;
	sub.s32 	%r990, %r989, %r987;
	mov.b32 	%f221, %r990;
	add.s32 	%r991, %r987, 2130706432;
	mov.b32 	%f222, %r991;
	fma.rn.f32 	%f223, %f218, 0f391FCB8E, 0f3AAF85ED;
	fma.rn.f32 	%f224, %f223, %f218, 0f3C1D9856;
	fma.rn.f32 	%f225, %f224, %f218, 0f3D6357BB;
	fma.rn.f32 	%f226, %f225, %f218, 0f3E75FDEC;
	fma.rn.f32 	%f227, %f226, %f218, 0f3F317218;
	fma.rn.f32 	%f228, %f227, %f218, 0f3F800000;
	mul.f32 	%f229, %f228, %f222;
	mul.f32 	%f230, %f229, %f221;
	selp.f32 	%f346, %f219, %f230, %p97;
	and.pred  	%p98, %p94, %p95;
	@%p98 bra 	$L__BB1_153;
	add.f32 	%f231, %f113, %f113;
	mov.b32 	%r992, %f231;
	and.b32  	%r993, %r992, 2147483647;
	mov.b32 	%f346, %r993;
$L__BB1_153:
	add.f32 	%f233, %f345, %f346;
	setp.geu.f32 	%p99, %f233, %f340;
	@%p99 bra 	$L__BB1_171;
	add.s64 	%rd67, %rd1, %rd62;
	ld.global.f32 	%f35, [%rd67];
	mul.f32 	%f234, %f35, 0f3F22F983;
	cvt.rni.s32.f32 	%r1393, %f234;
	cvt.rn.f32.s32 	%f235, %r1393;
	fma.rn.f32 	%f236, %f235, 0fBFC90FDA, %f35;
	fma.rn.f32 	%f237, %f235, 0fB3A22168, %f236;
	fma.rn.f32 	%f348, %f235, 0fA7C234C5, %f237;
	abs.f32 	%f37, %f35;
	setp.ltu.f32 	%p100, %f37, 0f47CE4780;
	mov.u32 	%r1389, %r1393;
	mov.f32 	%f347, %f348;
	@%p100 bra 	$L__BB1_162;
	setp.neu.f32 	%p101, %f37, 0f7F800000;
	@%p101 bra 	$L__BB1_157;
	mov.f32 	%f240, 0f00000000;
	mul.rn.f32 	%f347, %f35, %f240;
	mov.b32 	%r1389, 0;
	bra.uni 	$L__BB1_162;
$L__BB1_157:
	mov.b32 	%r569, %f35;
	mov.b64 	%rd127, 0;
	mov.b32 	%r1386, 0;
	mov.u64 	%rd125, __cudart_i2opi_f;
	mov.u64 	%rd126, %rd4;
$L__BB1_158:
	.pragma "nounroll";
	ld.global.nc.u32 	%r995, [%rd125];
	shl.b32 	%r996, %r569, 8;
	or.b32  	%r997, %r996, -2147483648;
	mad.wide.u32 	%rd70, %r995, %r997, %rd127;
	shr.u64 	%rd127, %rd70, 32;
	st.local.u32 	[%rd126], %rd70;
	add.s32 	%r1386, %r1386, 1;
	add.s64 	%rd126, %rd126, 4;
	add.s64 	%rd125, %rd125, 4;
	setp.ne.s32 	%p102, %r1386, 6;
	@%p102 bra 	$L__BB1_158;
	shr.u32 	%r998, %r569, 23;
	st.local.u32 	[%rd4+24], %rd127;
	and.b32  	%r572, %r998, 31;
	and.b32  	%r999, %r998, 224;
	add.s32 	%r1000, %r999, -128;
	shr.u32 	%r1001, %r1000, 5;
	mul.wide.u32 	%rd71, %r1001, 4;
	sub.s64 	%rd28, %rd4, %rd71;
	ld.local.u32 	%r1387, [%rd28+24];
	ld.local.u32 	%r1388, [%rd28+20];
	setp.eq.s32 	%p103, %r572, 0;
	@%p103 bra 	$L__BB1_161;
	shf.l.wrap.b32 	%r1387, %r1388, %r1387, %r572;
	ld.local.u32 	%r1002, [%rd28+16];
	shf.l.wrap.b32 	%r1388, %r1002, %r1388, %r572;
$L__BB1_161:
	shr.u32 	%r1003, %r1387, 30;
	shf.l.wrap.b32 	%r1004, %r1388, %r1387, 2;
	shl.b32 	%r1005, %r1388, 2;
	shr.u32 	%r1006, %r1004, 31;
	add.s32 	%r1007, %r1006, %r1003;
	neg.s32 	%r1008, %r1007;
	setp.lt.s32 	%p104, %r569, 0;
	selp.b32 	%r1389, %r1008, %r1007, %p104;
	xor.b32  	%r1009, %r1004, %r569;
	shr.s32 	%r1010, %r1004, 31;
	xor.b32  	%r1011, %r1010, %r1004;
	xor.b32  	%r1012, %r1010, %r1005;
	cvt.u64.u32 	%rd72, %r1011;
	shl.b64 	%rd73, %rd72, 32;
	cvt.u64.u32 	%rd74, %r1012;
	or.b64  	%rd75, %rd73, %rd74;
	cvt.rn.f64.s64 	%fd1, %rd75;
	mul.f64 	%fd2, %fd1, 0d3BF921FB54442D19;
	cvt.rn.f32.f64 	%f238, %fd2;
	neg.f32 	%f239, %f238;
	setp.lt.s32 	%p105, %r1009, 0;
	selp.f32 	%f347, %f239, %f238, %p105;
$L__BB1_162:
	setp.ltu.f32 	%p106, %f37, 0f47CE4780;
	add.s32 	%r1014, %r1389, 1;
	mul.rn.f32 	%f241, %f347, %f347;
	and.b32  	%r1015, %r1389, 1;
	setp.eq.b32 	%p107, %r1015, 1;
	selp.f32 	%f242, %f347, 0f3F800000, %p107;
	fma.rn.f32 	%f243, %f241, %f242, 0f00000000;
	fma.rn.f32 	%f244, %f241, 0f37CBAC00, 0fBAB607ED;
	selp.f32 	%f245, 0fB94D4153, %f244, %p107;
	selp.f32 	%f246, 0f3C0885E4, 0f3D2AAABB, %p107;
	fma.rn.f32 	%f247, %f245, %f241, %f246;
	selp.f32 	%f248, 0fBE2AAAA8, 0fBEFFFFFF, %p107;
	fma.rn.f32 	%f249, %f247, %f241, %f248;
	fma.rn.f32 	%f250, %f249, %f243, %f242;
	and.b32  	%r1016, %r1014, 2;
	setp.eq.s32 	%p108, %r1016, 0;
	mov.f32 	%f251, 0f00000000;
	sub.f32 	%f252, %f251, %f250;
	selp.f32 	%f253, %f250, %f252, %p108;
	add.f32 	%f349, %f349, %f253;
	@%p106 bra 	$L__BB1_170;
	setp.neu.f32 	%p109, %f37, 0f7F800000;
	@%p109 bra 	$L__BB1_165;
	mov.f32 	%f256, 0f00000000;
	mul.rn.f32 	%f348, %f35, %f256;
	mov.b32 	%r1393, 0;
	bra.uni 	$L__BB1_170;
$L__BB1_165:
	mov.b32 	%r581, %f35;
	mov.b64 	%rd128, 0;
	mov.b32 	%r1390, 0;
$L__BB1_166:
	.pragma "nounroll";
	mul.wide.u32 	%rd77, %r1390, 4;
	mov.u64 	%rd78, __cudart_i2opi_f;
	add.s64 	%rd79, %rd78, %rd77;
	ld.global.nc.u32 	%r1018, [%rd79];
	shl.b32 	%r1019, %r581, 8;
	or.b32  	%r1020, %r1019, -2147483648;
	mad.wide.u32 	%rd80, %r1018, %r1020, %rd128;
	shr.u64 	%rd128, %rd80, 32;
	add.s64 	%rd81, %rd3, %rd77;
	st.local.u32 	[%rd81], %rd80;
	add.s32 	%r1390, %r1390, 1;
	setp.ne.s32 	%p110, %r1390, 6;
	@%p110 bra 	$L__BB1_166;
	shr.u32 	%r1021, %r581, 23;
	st.local.u32 	[%rd3+24], %rd128;
	and.b32  	%r584, %r1021, 31;
	and.b32  	%r1022, %r1021, 224;
	add.s32 	%r1023, %r1022, -128;
	shr.u32 	%r1024, %r1023, 5;
	mul.wide.u32 	%rd82, %r1024, 4;
	sub.s64 	%rd31, %rd3, %rd82;
	ld.local.u32 	%r1391, [%rd31+24];
	ld.local.u32 	%r1392, [%rd31+20];
	setp.eq.s32 	%p111, %r584, 0;
	@%p111 bra 	$L__BB1_169;
	shf.l.wrap.b32 	%r1391, %r1392, %r1391, %r584;
	ld.local.u32 	%r1025, [%rd31+16];
	shf.l.wrap.b32 	%r1392, %r1025, %r1392, %r584;
$L__BB1_169:
	shr.u32 	%r1026, %r1391, 30;
	shf.l.wrap.b32 	%r1027, %r1392, %r1391, 2;
	shl.b32 	%r1028, %r1392, 2;
	shr.u32 	%r1029, %r1027, 31;
	add.s32 	%r1030, %r1029, %r1026;
	neg.s32 	%r1031, %r1030;
	setp.lt.s32 	%p112, %r581, 0;
	selp.b32 	%r1393, %r1031, %r1030, %p112;
	xor.b32  	%r1032, %r1027, %r581;
	shr.s32 	%r1033, %r1027, 31;
	xor.b32  	%r1034, %r1033, %r1027;
	xor.b32  	%r1035, %r1033, %r1028;
	cvt.u64.u32 	%rd83, %r1034;
	shl.b64 	%rd84, %rd83, 32;
	cvt.u64.u32 	%rd85, %r1035;
	or.b64  	%rd86, %rd84, %rd85;
	cvt.rn.f64.s64 	%fd3, %rd86;
	mul.f64 	%fd4, %fd3, 0d3BF921FB54442D19;
	cvt.rn.f32.f64 	%f254, %fd4;
	neg.f32 	%f255, %f254;
	setp.lt.s32 	%p113, %r1032, 0;
	selp.f32 	%f348, %f255, %f254, %p113;
$L__BB1_170:
	mul.rn.f32 	%f257, %f348, %f348;
	and.b32  	%r1037, %r1393, 1;
	setp.eq.b32 	%p114, %r1037, 1;
	selp.f32 	%f258, 0f3F800000, %f348, %p114;
	fma.rn.f32 	%f259, %f257, %f258, 0f00000000;
	fma.rn.f32 	%f260, %f257, 0f37CBAC00, 0fBAB607ED;
	selp.f32 	%f261, %f260, 0fB94D4153, %p114;
	selp.f32 	%f262, 0f3D2AAABB, 0f3C0885E4, %p114;
	fma.rn.f32 	%f263, %f261, %f257, %f262;
	selp.f32 	%f264, 0fBEFFFFFF, 0fBE2AAAA8, %p114;
	fma.rn.f32 	%f265, %f263, %f257, %f264;
	fma.rn.f32 	%f266, %f265, %f259, %f258;
	and.b32  	%r1038, %r1393, 2;
	setp.eq.s32 	%p115, %r1038, 0;
	mov.f32 	%f267, 0f00000000;
	sub.f32 	%f268, %f267, %f266;
	selp.f32 	%f269, %f266, %f268, %p115;
	add.f32 	%f350, %f350, %f269;
$L__BB1_171:
	add.s32 	%r1377, %r1377, 1;
	setp.ne.s32 	%p132, %r1377, %r541;
	@%p132 bra 	$L__BB1_123;
$L__BB1_172:
	ld.param.u64 	%rd121, [_Z6adjustP13generalPara_sP12activePara_sPfS3_S3_S3__param_5];
	ld.param.u64 	%rd116, [_Z6adjustP13generalPara_sP12activePara_sPfS3_S3_S3__param_1];
	abs.f32 	%f306, %f349;
	abs.f32 	%f307, %f350;
	setp.gt.f32 	%p133, %f307, %f306;
	selp.f32 	%f308, %f307, %f306, %p133;
	selp.f32 	%f309, %f306, %f307, %p133;
	div.rn.f32 	%f310, %f309, %f308;
	mul.f32 	%f311, %f310, %f310;
	fma.rn.f32 	%f312, %f311, 0f3B33710B, 0fBC807748;
	fma.rn.f32 	%f313, %f312, %f311, 0f3D2CDAB2;
	fma.rn.f32 	%f314, %f313, %f311, 0fBD992D10;
	fma.rn.f32 	%f315, %f314, %f311, 0f3DD9EA6C;
	fma.rn.f32 	%f316, %f315, %f311, 0fBE117CB1;
	fma.rn.f32 	%f317, %f316, %f311, 0f3E4CBCE0;
	fma.rn.f32 	%f318, %f317, %f311, 0fBEAAAA7D;
	mul.f32 	%f319, %f311, %f318;
	fma.rn.f32 	%f320, %f319, %f310, %f310;
	neg.f32 	%f321, %f320;
	fma.rn.f32 	%f322, 0f3F6EE581, 0f3FD774EB, %f321;
	selp.f32 	%f323, %f322, %f320, %p133;
	selp.f32 	%f324, 0f3F6EE581, 0f3FEEE581, %p133;
	selp.f32 	%f325, %f320, %f321, %p133;
	mov.b32 	%r1084, %f349;
	fma.rn.f32 	%f326, %f324, 0f3FD774EB, %f325;
	setp.lt.s32 	%p134, %r1084, 0;
	selp.f32 	%f327, %f326, %f323, %p134;
	add.f32 	%f328, %f306, %f307;
	setp.eq.f32 	%p135, %f308, 0f00000000;
	selp.f32 	%f329, 0f40490FDB, 0f00000000, %p134;
	setp.eq.f32 	%p136, %f306, %f307;
	selp.f32 	%f330, 0f4016CBE4, 0f3F490FDB, %p134;
	selp.f32 	%f331, %f330, %f327, %p136;
	selp.f32 	%f332, %f329, %f331, %p135;
	abs.f32 	%f333, %f328;
	setp.nan.f32 	%p137, %f333, %f333;
	copysign.f32 	%f334, %f350, %f332;
	selp.f32 	%f335, %f328, %f334, %p137;
	cvt.f64.f32 	%fd9, %f335;
	shr.u32 	%r1085, %r1113, 2;
	xor.b32  	%r1086, %r1085, %r1113;
	shl.b32 	%r1087, %r1109, 4;
	shl.b32 	%r1088, %r1086, 1;
	xor.b32  	%r1089, %r1088, %r1087;
	xor.b32  	%r1090, %r1089, %r1086;
	xor.b32  	%r1091, %r1090, %r1109;
	add.s32 	%r1092, %r2, %r1091;
	add.s32 	%r1093, %r1092, 362437;
	cvt.rn.f32.u32 	%f336, %r1093;
	fma.rn.f32 	%f337, %f336, 0f2F800000, 0f2F000000;
	cvt.f64.f32 	%fd10, %f337;
	add.f64 	%fd11, %fd10, 0dBFE0000000000000;
	cvta.to.global.u64 	%rd111, %rd116;
	ld.global.f32 	%f338, [%rd111+4];
	cvt.f64.f32 	%fd12, %f338;
	fma.rn.f64 	%fd13, %fd11, %fd12, %fd9;
	cvt.rn.f32.f64 	%f339, %fd13;
	cvta.to.global.u64 	%rd112, %rd121;
	shl.b64 	%rd113, %rd8, 2;
	add.s64 	%rd114, %rd112, %rd113;
	st.global.f32 	[%rd114], %f339;
$L__BB1_173:
	ret;

}


// ===== COMPILED SASS (sm_100) =====

	.target	sm_100

	.elftype	@"ET_EXEC"


//--------------------- .note.nv.tkinfo           --------------------------
	.section	.note.nv.tkinfo,"",@"SHT_NOTE"
	.sectionflags	@"SHF_NOTE_NV_TKINFO"
	.tkinfo
        /*0018*/ 	.word	0x00000002
        /*0030*/ 	.string	""
        /*0030*/ 	.string	"ptxas"
        /*0030*/ 	.string	"Cuda compilation tools, release 13.0, V13.0.88"
        /*0030*/ 	.string	"Build cuda_13.0.r13.0/compiler.36424714_0"
        /*0030*/ 	.string	"-arch sm_100 -m 64 "



//--------------------- .note.nv.cuinfo           --------------------------
	.section	.note.nv.cuinfo,"",@"SHT_NOTE"
	.sectionflags	@"SHF_NOTE_NV_CUINFO"
        /*0018*/ 	.short	0x0002
        /*001a*/ 	.short	0x0064
        /*001c*/ 	.short	0x0082
	.zero		2


//--------------------- .nv.info                  --------------------------
	.section	.nv.info,"",@"SHT_CUDA_INFO"
	.align	4


	//----- nvinfo : EIATTR_REGCOUNT
	.align		4
        /*0000*/ 	.byte	0x04, 0x2f
        /*0002*/ 	.short	(.L_11 - .L_10)
	.align		4
.L_10:
        /*0004*/ 	.word	index@(_Z4moveP13generalPara_sP12activePara_sPfS3_S3_)
        /*0008*/ 	.word	0x0000001d


	//----- nvinfo : EIATTR_FRAME_SIZE
	.align		4
.L_11:
        /*000c*/ 	.byte	0x04, 0x11
        /*000e*/ 	.short	(.L_13 - .L_12)
	.align		4
.L_12:
        /*0010*/ 	.word	index@(_Z4moveP13generalPara_sP12activePara_sPfS3_S3_)
        /*0014*/ 	.word	0x00000000


	//----- nvinfo : EIATTR_REGCOUNT
	.align		4
.L_13:
        /*0018*/ 	.byte	0x04, 0x2f
        /*001a*/ 	.short	(.L_15 - .L_14)
	.align		4
.L_14:
        /*001c*/ 	.word	index@(_Z6adjustP13generalPara_sP12activePara_sPfS3_S3_S3_)
        /*0020*/ 	.word	0x0000001f


	//----- nvinfo : EIATTR_FRAME_SIZE
	.align		4
.L_15:
        /*0024*/ 	.byte	0x04, 0x11
        /*0026*/ 	.short	(.L_17 - .L_16)
	.align		4
.L_16:
        /*0028*/ 	.word	index@($__internal_0_$__cuda_sm3x_div_rn_noftz_f32_slowpath)
        /*002c*/ 	.word	0x00000050


	//----- nvinfo : EIATTR_FRAME_SIZE
	.align		4
.L_17:
        /*0030*/ 	.byte	0x04, 0x11
        /*0032*/ 	.short	(.L_19 - .L_18)
	.align		4
.L_18:
        /*0034*/ 	.word	index@(_Z6adjustP13generalPara_sP12activePara_sPfS3_S3_S3_)
        /*0038*/ 	.word	0x00000050


	//----- nvinfo : EIATTR_MIN_STACK_SIZE
	.align		4
.L_19:
        /*003c*/ 	.byte	0x04, 0x12
        /*003e*/ 	.short	(.L_21 - .L_20)
	.align		4
.L_20:
        /*0040*/ 	.word	index@(_Z6adjustP13generalPara_sP12activePara_sPfS3_S3_S3_)
        /*0044*/ 	.word	0x00000050


	//----- nvinfo : EIATTR_MIN_STACK_SIZE
	.align		4
.L_21:
        /*0048*/ 	.byte	0x04, 0x12
        /*004a*/ 	.short	(.L_23 - .L_22)
	.align		4
.L_22:
        /*004c*/ 	.word	index@(_Z4moveP13generalPara_sP12activePara_sPfS3_S3_)
        /*0050*/ 	.word	0x00000000
.L_23:


//--------------------- .nv.compat                --------------------------
	.section	.nv.compat,"",@"SHT_CUDA_COMPAT_INFO"
	.align	4
        /*0000*/ 	.byte	0x02, 0x09, 0x00, 0x00, 0x02, 0x02, 0x01, 0x00, 0x02, 0x05, 0x05, 0x00, 0x03, 0x07, 0x01, 0x01
        /*0010*/ 	.byte	0x02, 0x03, 0x00, 0x00, 0x02, 0x06, 0x01, 0x00, 0x04, 0x0b, 0x08, 0x00, 0x01, 0x00, 0x00, 0x00
        /*0020*/ 	.byte	0x00, 0x00, 0x00, 0x00


//--------------------- .nv.info._Z6adjustP13generalPara_sP12activePara_sPfS3_S3_S3_ --------------------------
	.section	.nv.info._Z6adjustP13generalPara_sP12activePara_sPfS3_S3_S3_,"",@"SHT_CUDA_INFO"
	.sectionflags	@""
	.align	4


	//----- nvinfo : EIATTR_CUDA_API_VERSION
	.align		4
        /*0000*/ 	.byte	0x04, 0x37
        /*0002*/ 	.short	(.L_25 - .L_24)
.L_24:
        /*0004*/ 	.word	0x00000082


	//----- nvinfo : EIATTR_KPARAM_INFO
	.align		4
.L_25:
        /*0008*/ 	.byte	0x04, 0x17
        /*000a*/ 	.short	(.L_27 - .L_26)
.L_26:
        /*000c*/ 	.word	0x00000000
        /*0010*/ 	.short	0x0005
        /*0012*/ 	.short	0x0028
        /*0014*/ 	.byte	0x00, 0xf5, 0x21, 0x00


	//----- nvinfo : EIATTR_KPARAM_INFO
	.align		4
.L_27:
        /*0018*/ 	.byte	0x04, 0x17
        /*001a*/ 	.short	(.L_29 - .L_28)
.L_28:
        /*001c*/ 	.word	0x00000000
        /*0020*/ 	.short	0x0004
        /*0022*/ 	.short	0x0020
        /*0024*/ 	.byte	0x00, 0xf5, 0x21, 0x00


	//----- nvinfo : EIATTR_KPARAM_INFO
	.align		4
.L_29:
        /*0028*/ 	.byte	0x04, 0x17
        /*002a*/ 	.short	(.L_31 - .L_30)
.L_30:
        /*002c*/ 	.word	0x00000000
        /*0030*/ 	.short	0x0003
        /*0032*/ 	.short	0x0018
        /*0034*/ 	.byte	0x00, 0xf5, 0x21, 0x00


	//----- nvinfo : EIATTR_KPARAM_INFO
	.align		4
.L_31:
        /*0038*/ 	.byte	0x04, 0x17
        /*003a*/ 	.short	(.L_33 - .L_32)
.L_32:
        /*003c*/ 	.word	0x00000000
        /*0040*/ 	.short	0x0002
        /*0042*/ 	.short	0x0010
        /*0044*/ 	.byte	0x00, 0xf5, 0x21, 0x00


	//----- nvinfo : EIATTR_KPARAM_INFO
	.align		4
.L_33:
        /*0048*/ 	.byte	0x04, 0x17
        /*004a*/ 	.short	(.L_35 - .L_34)
.L_34:
        /*004c*/ 	.word	0x00000000
        /*0050*/ 	.short	0x0001
        /*0052*/ 	.short	0x0008
        /*0054*/ 	.byte	0x00, 0xf5, 0x21, 0x00


	//----- nvinfo : EIATTR_KPARAM_INFO
	.align		4
.L_35:
        /*0058*/ 	.byte	0x04, 0x17
        /*005a*/ 	.short	(.L_37 - .L_36)
.L_36:
        /*005c*/ 	.word	0x00000000
        /*0060*/ 	.short	0x0000
        /*0062*/ 	.short	0x0000
        /*0064*/ 	.byte	0x00, 0xf5, 0x21, 0x00


	//----- nvinfo : EIATTR_SPARSE_MMA_MASK
	.align		4
.L_37:
        /*0068*/ 	.byte	0x03, 0x50
        /*006a*/ 	.short	0x0000


	//----- nvinfo : EIATTR_MAXREG_COUNT
	.align		4
        /*006c*/ 	.byte	0x03, 0x1b
        /*006e*/ 	.short	0x00ff


	//----- nvinfo : EIATTR_MERCURY_ISA_VERSION
	.align		4
        /*0070*/ 	.byte	0x03, 0x5f
        /*0072*/ 	.short	0x0101


	//----- nvinfo : EIATTR_VRC_CTA_INIT_COUNT
	.align		4
        /*0074*/ 	.byte	0x02, 0x4a
	.zero		1
	.zero		1


	//----- nvinfo : EIATTR_EXIT_INSTR_OFFSETS
	.align		4
        /*0078*/ 	.byte	0x04, 0x1c
        /*007a*/ 	.short	(.L_39 - .L_38)


	//   ....[0]....
.L_38:
        /*007c*/ 	.word	0x000000a0


	//   ....[1]....
        /*0080*/ 	.word	0x00004e30


	//----- nvinfo : EIATTR_CRS_STACK_SIZE
	.align		4
.L_39:
        /*0084*/ 	.byte	0x04, 0x1e
        /*0086*/ 	.short	(.L_41 - .L_40)
.L_40:
        /*0088*/ 	.word	0x00000000


	//----- nvinfo : EIATTR_CBANK_PARAM_SIZE
	.align		4
.L_41:
        /*008c*/ 	.byte	0x03, 0x19
        /*008e*/ 	.short	0x0030


	//----- nvinfo : EIATTR_PARAM_CBANK
	.align		4
        /*0090*/ 	.byte	0x04, 0x0a
        /*0092*/ 	.short	(.L_43 - .L_42)
	.align		4
.L_42:
        /*0094*/ 	.word	index@(.nv.constant0._Z6adjustP13generalPara_sP12activePara_sPfS3_S3_S3_)
        /*0098*/ 	.short	0x0380
        /*009a*/ 	.short	0x0030


	//----- nvinfo : EIATTR_SW_WAR
	.align		4
.L_43:
        /*009c*/ 	.byte	0x04, 0x36
        /*009e*/ 	.short	(.L_45 - .L_44)
.L_44:
        /*00a0*/ 	.word	0x00000008
.L_45:


//--------------------- .nv.info._Z4moveP13generalPara_sP12activePara_sPfS3_S3_ --------------------------
	.section	.nv.info._Z4moveP13generalPara_sP12activePara_sPfS3_S3_,"",@"SHT_CUDA_INFO"
	.sectionflags	@""
	.align	4


	//----- nvinfo : EIATTR_CUDA_API_VERSION
	.align		4
        /*0000*/ 	.byte	0x04, 0x37
        /*0002*/ 	.short	(.L_47 - .L_46)
.L_46:
        /*0004*/ 	.word	0x00000082


	//----- nvinfo : EIATTR_KPARAM_INFO
	.align		4
.L_47:
        /*0008*/ 	.byte	0x04, 0x17
        /*000a*/ 	.short	(.L_49 - .L_48)
.L_48:
        /*000c*/ 	.word	0x00000000
        /*0010*/ 	.short	0x0004
        /*0012*/ 	.short	0x0020
        /*0014*/ 	.byte	0x00, 0xf5, 0x21, 0x00


	//----- nvinfo : EIATTR_KPARAM_INFO
	.align		4
.L_49:
        /*0018*/ 	.byte	0x04, 0x17
        /*001a*/ 	.short	(.L_51 - .L_50)
.L_50:
        /*001c*/ 	.word	0x00000000
        /*0020*/ 	.short	0x0003
        /*0022*/ 	.short	0x0018
        /*0024*/ 	.byte	0x00, 0xf5, 0x21, 0x00


	//----- nvinfo : EIATTR_KPARAM_INFO
	.align		4
.L_51:
        /*0028*/ 	.byte	0x04, 0x17
        /*002a*/ 	.short	(.L_53 - .L_52)
.L_52:
        /*002c*/ 	.word	0x00000000
        /*0030*/ 	.short	0x0002
        /*0032*/ 	.short	0x0010
        /*0034*/ 	.byte	0x00, 0xf5, 0x21, 0x00


	//----- nvinfo : EIATTR_KPARAM_INFO
	.align		4
.L_53:
        /*0038*/ 	.byte	0x04, 0x17
        /*003a*/ 	.short	(.L_55 - .L_54)
.L_54:
        /*003c*/ 	.word	0x00000000
        /*0040*/ 	.short	0x0001
        /*0042*/ 	.short	0x0008
        /*0044*/ 	.byte	0x00, 0xf5, 0x21, 0x00


	//----- nvinfo : EIATTR_KPARAM_INFO
	.align		4
.L_55:
        /*0048*/ 	.byte	0x04, 0x17
        /*004a*/ 	.short	(.L_57 - .L_56)
.L_56:
        /*004c*/ 	.word	0x00000000
        /*0050*/ 	.short	0x0000
        /*0052*/ 	.short	0x0000
        /*0054*/ 	.byte	0x00, 0xf5, 0x21, 0x00


	//----- nvinfo : EIATTR_SPARSE_MMA_MASK
	.align		4
.L_57:
        /*0058*/ 	.byte	0x03, 0x50
        /*005a*/ 	.short	0x0000


	//----- nvinfo : EIATTR_MAXREG_COUNT
	.align		4
        /*005c*/ 	.byte	0x03, 0x1b
        /*005e*/ 	.short	0x00ff


	//----- nvinfo : EIATTR_MERCURY_ISA_VERSION
	.align		4
        /*0060*/ 	.byte	0x03, 0x5f
        /*0062*/ 	.short	0x0101


	//----- nvinfo : EIATTR_VRC_CTA_INIT_COUNT
	.align		4
        /*0064*/ 	.byte	0x02, 0x4a
	.zero		1
	.zero		1


	//----- nvinfo : EIATTR_EXIT_INSTR_OFFSETS
	.align		4
        /*0068*/ 	.byte	0x04, 0x1c
        /*006a*/ 	.short	(.L_59 - .L_58)


	//   ....[0]....
.L_58:
        /*006c*/ 	.word	0x00000090


	//   ....[1]....
        /*0070*/ 	.word	0x00001a40


	//----- nvinfo : EIATTR_CRS_STACK_SIZE
	.align		4
.L_59:
        /*0074*/ 	.byte	0x04, 0x1e
        /*0076*/ 	.short	(.L_61 - .L_60)
.L_60:
        /*0078*/ 	.word	0x00000000


	//----- nvinfo : EIATTR_CBANK_PARAM_SIZE
	.align		4
.L_61:
        /*007c*/ 	.byte	0x03, 0x19
        /*007e*/ 	.short	0x0028


	//----- nvinfo : EIATTR_PARAM_CBANK
	.align		4
        /*0080*/ 	.byte	0x04, 0x0a
        /*0082*/ 	.short	(.L_63 - .L_62)
	.align		4
.L_62:
        /*0084*/ 	.word	index@(.nv.constant0._Z4moveP13generalPara_sP12activePara_sPfS3_S3_)
        /*0088*/ 	.short	0x0380
        /*008a*/ 	.short	0x0028


	//----- nvinfo : EIATTR_SW_WAR
	.align		4
.L_63:
        /*008c*/ 	.byte	0x04, 0x36
        /*008e*/ 	.short	(.L_65 - .L_64)
.L_64:
        /*0090*/ 	.word	0x00000008
.L_65:


//--------------------- .nv.callgraph             --------------------------
	.section	.nv.callgraph,"",@"SHT_CUDA_CALLGRAPH"
	.align	4
	.sectionentsize	8
	.align		4
        /*0000*/ 	.word	0x00000000
	.align		4
        /*0004*/ 	.word	0xffffffff
	.align		4
        /*0008*/ 	.word	0x00000000
	.align		4
        /*000c*/ 	.word	0xfffffffe
	.align		4
        /*0010*/ 	.word	0x00000000
	.align		4
        /*0014*/ 	.word	0xfffffffd
	.align		4
        /*0018*/ 	.word	0x00000000
	.align		4
        /*001c*/ 	.word	0xfffffffc


//--------------------- .nv.constant4             --------------------------
	.section	.nv.constant4,"a",@progbits
	.align	8
	.align		8
.nv.constant4:
        /*0000*/ 	.dword	precalc_xorwow_matrix
	.align		8
        /*0008*/ 	.dword	precalc_xorwow_offset_matrix
	.align		8
        /*0010*/ 	.dword	mrg32k3aM1
	.align		8
        /*0018*/ 	.dword	mrg32k3aM2
	.align		8
        /*0020*/ 	.dword	mrg32k3aM1SubSeq
	.align		8
        /*0028*/ 	.dword	mrg32k3aM2SubSeq
	.align		8
        /*0030*/ 	.dword	mrg32k3aM1Seq
	.align		8
        /*0038*/ 	.dword	mrg32k3aM2Seq
	.align		8
        /*0040*/ 	.dword	__cudart_i2opi_f


//--------------------- .nv.constant3             --------------------------
	.section	.nv.constant3,"a",@progbits
	.align	8
.nv.constant3:
	.type		__cr_lgamma_table,@object
	.size		__cr_lgamma_table,(.L_8 - __cr_lgamma_table)
__cr_lgamma_table:
        /*0000*/ 	.byte	0x00, 0x00, 0x00, 0x00, 0x00, 0x00, 0x00, 0x00, 0x00, 0x00, 0x00, 0x00, 0x00, 0x00, 0x00, 0x00
        /*0010*/ 	.byte	0xef, 0x39, 0xfa, 0xfe, 0x42, 0x2e, 0xe6, 0x3f, 0x02, 0x20, 0x2a, 0xfa, 0x0b, 0xab, 0xfc, 0x3f
        /*0020*/ 	.byte	0xf9, 0x2c, 0x92, 0x7c, 0xa7, 0x6c, 0x09, 0x40, 0xc9, 0x79, 0x44, 0x3c, 0x64, 0x26, 0x13, 0x40
        /*0030*/ 	.byte	0xca, 0x01, 0xcf, 0x3a, 0x27, 0x51, 0x1a, 0x40, 0x30, 0xcc, 0x2d, 0xf3, 0xe1, 0x0c, 0x21, 0x40
        /*0040*/ 	.byte	0x0d, 0xb7, 0xfc, 0x82, 0x8e, 0x35, 0x25, 0x40
.L_8:


//--------------------- .text._Z6adjustP13generalPara_sP12activePara_sPfS3_S3_S3_ --------------------------
	.section	.text._Z6adjustP13generalPara_sP12activePara_sPfS3_S3_S3_,"ax",@progbits
	.align	128
        .global         _Z6adjustP13generalPara_sP12activePara_sPfS3_S3_S3_
        .type           _Z6adjustP13generalPara_sP12activePara_sPfS3_S3_S3_,@function
        .size           _Z6adjustP13generalPara_sP12activePara_sPfS3_S3_S3_,(.L_x_71 - _Z6adjustP13generalPara_sP12activePara_sPfS3_S3_S3_)
        .other          _Z6adjustP13generalPara_sP12activePara_sPfS3_S3_S3_,@"STO_CUDA_ENTRY STV_DEFAULT"
_Z6adjustP13generalPara_sP12activePara_sPfS3_S3_S3_:
.text._Z6adjustP13generalPara_sP12activePara_sPfS3_S3_S3_:
[----:B------:R-:W0:Y:S08]  /*0000*/  LDC R1, c[0x0][0x37c] ;  /* 0x0000df00ff017b82 */ /* 0x000e300000000800 */
[----:B------:R-:W1:Y:S01]  /*0010*/  LDC.64 R2, c[0x0][0x380] ;  /* 0x0000e000ff027b82 */ /* 0x000e620000000a00 */
[----:B------:R-:W1:Y:S01]  /*0020*/  LDCU.64 UR6, c[0x0][0x358] ;  /* 0x00006b00ff0677ac */ /* 0x000e620008000a00 */
[----:B0-----:R-:W-:Y:S01]  /*0030*/  VIADD R1, R1, 0xffffffb0 ;  /* 0xffffffb001017836 */ /* 0x001fe20000000000 */
[----:B-1----:R-:W2:Y:S01]  /*0040*/  LDG.E R3, desc[UR6][R2.64+0xc] ;  /* 0x00000c0602037981 */ /* 0x002ea2000c1e1900 */
[----:B------:R-:W0:Y:S01]  /*0050*/  LDCU UR4, c[0x0][0x360] ;  /* 0x00006c00ff0477ac */ /* 0x000e220008000800 */
[----:B------:R-:W0:Y:S01]  /*0060*/  S2R R8, SR_CTAID.X ;  /* 0x0000000000087919 */ /* 0x000e220000002500 */
[----:B------:R-:W0:Y:S02]  /*0070*/  S2R R5, SR_TID.X ;  /* 0x0000000000057919 */ /* 0x000e240000002100 */
[----:B0-----:R-:W-:-:S05]  /*0080*/  IMAD R8, R8, UR4, R5 ;  /* 0x0000000408087c24 */ /* 0x001fca000f8e0205 */
[----:B--2---:R-:W-:-:S13]  /*0090*/  ISETP.GE.U32.AND P0, PT, R8, R3, PT ;  /* 0x000000030800720c */ /* 0x004fda0003f06070 */
[----:B------:R-:W-:Y:S05]  /*00a0*/  @P0 EXIT ;  /* 0x000000000000094d */ /* 0x000fea0003800000 */
[----:B------:R-:W-:-:S06]  /*00b0*/  CS2R R2, SR_CLOCKLO ;  /* 0x0000000000027805 */ /* 0x000fcc0000015000 */
[----:B------:R-:W-:Y:S01]  /*00c0*/  LOP3.LUT R0, R3, 0xf7dcefdd, RZ, 0x3c, !PT ;  /* 0xf7dcefdd03007812 */ /* 0x000fe200078e3cff */
[----:B------:R-:W-:Y:S01]  /*00d0*/  BSSY.RECONVERGENT B0, `(.L_x_0) ;  /* 0x000025e000007945 */ /* 0x000fe20003800200 */
[----:B------:R-:W-:Y:S02]  /*00e0*/  LOP3.LUT R2, R2, 0xaad26b49, RZ, 0x3c, !PT ;  /* 0xaad26b4902027812 */ /* 0x000fe400078e3cff */
[----:B------:R-:W-:Y:S01]  /*00f0*/  ISETP.NE.AND P0, PT, R8, RZ, PT ;  /* 0x000000ff0800720c */ /* 0x000fe20003f05270 */
[----:B------:R-:W-:Y:S02]  /*0100*/  IMAD R0, R0, -0x658354e5, RZ ;  /* 0x9a7cab1b00007824 */ /* 0x000fe400078e02ff */
[----:B------:R-:W-:Y:S02]  /*0110*/  IMAD R5, R2, 0x4182bed5, RZ ;  /* 0x4182bed502057824 */ /* 0x000fe400078e02ff */
[C---:B------:R-:W-:Y:S01]  /*0120*/  VIADD R7, R0.reuse, 0x1f123bb5 ;  /* 0x1f123bb500077836 */ /* 0x040fe20000000000 */
[----:B------:R-:W-:Y:S01]  /*0130*/  LOP3.LUT R2, R0, 0x5491333, RZ, 0x3c, !PT ;  /* 0x0549133300027812 */ /* 0x000fe200078e3cff */
[C---:B------:R-:W-:Y:S01]  /*0140*/  VIADD R3, R5.reuse, 0x583f19 ;  /* 0x00583f1905037836 */ /* 0x040fe20000000000 */
[----:B------:R-:W-:-:S02]  /*0150*/  IADD3 R4, PT, PT, R5, 0x64f0c9, R0 ;  /* 0x0064f0c905047810 */ /* 0x000fc40007ffe000 */
[C---:B------:R-:W-:Y:S01]  /*0160*/  LOP3.LUT R6, R5.reuse, 0x159a55e5, RZ, 0x3c, !PT ;  /* 0x159a55e505067812 */ /* 0x040fe200078e3cff */
[----:B------:R-:W-:Y:S01]  /*0170*/  VIADD R5, R5, 0x75bcd15 ;  /* 0x075bcd1505057836 */ /* 0x000fe20000000000 */
[----:B------:R0:W-:Y:S04]  /*0180*/  STL.64 [R1+0x30], R2 ;  /* 0x0000300201007387 */ /* 0x0001e80000100a00 */
[----:B------:R0:W-:Y:S04]  /*0190*/  STL.64 [R1+0x28], R6 ;  /* 0x0000280601007387 */ /* 0x0001e80000100a00 */
[----:B------:R0:W-:Y:S01]  /*01a0*/  STL.64 [R1+0x20], R4 ;  /* 0x0000200401007387 */ /* 0x0001e20000100a00 */
[----:B------:R-:W-:Y:S05]  /*01b0*/  @!P0 BRA `(.L_x_1) ;  /* 0x00000024003c8947 */ /* 0x000fea0003800000 */
[----:B------:R-:W-:Y:S02]  /*01c0*/  VIADD R14, R1, 0x20 ;  /* 0x00000020010e7836 */ /* 0x000fe40000000000 */
[----:B------:R-:W-:Y:S02]  /*01d0*/  IMAD.MOV.U32 R13, RZ, RZ, RZ ;  /* 0x000000ffff0d7224 */ /* 0x000fe400078e00ff */
[----:B------:R-:W-:Y:S02]  /*01e0*/  IMAD.MOV.U32 R12, RZ, RZ, R8 ;  /* 0x000000ffff0c7224 */ /* 0x000fe400078e0008 */
[----:B------:R-:W-:-:S07]  /*01f0*/  IMAD.MOV.U32 R9, RZ, RZ, RZ ;  /* 0x000000ffff097224 */ /* 0x000fce00078e00ff */
.L_x_10:
[----:B------:R-:W-:Y:S01]  /*0200*/  LOP3.LUT R0, R12, 0x3, RZ, 0xc0, !PT ;  /* 0x000000030c007812 */ /* 0x000fe200078ec0ff */
[----:B------:R-:W-:Y:S03]  /*0210*/  BSSY.RECONVERGENT B1, `(.L_x_2) ;  /* 0x0000243000017945 */ /* 0x000fe60003800200 */
[----:B------:R-:W-:-:S04]  /*0220*/  ISETP.NE.U32.AND P0, PT, R0, RZ, PT ;  /* 0x000000ff0000720c */ /* 0x000fc80003f05070 */
[----:B------:R-:W-:-:S13]  /*0230*/  ISETP.NE.AND.EX P0, PT, RZ, RZ, PT, P0 ;  /* 0x000000ffff00720c */ /* 0x000fda0003f05300 */
[----:B-1----:R-:W-:Y:S05]  /*0240*/  @!P0 BRA `(.L_x_3) ;  /* 0x0000002000fc8947 */ /* 0x002fea0003800000 */
[----:B------:R-:W1:Y:S01]  /*0250*/  LDC.64 R10, c[0x4][RZ] ;  /* 0x01000000ff0a7b82 */ /* 0x000e620000000a00 */
[----:B------:R-:W-:Y:S01]  /*0260*/  IMAD.MOV.U32 R15, RZ, RZ, RZ ;  /* 0x000000ffff0f7224 */ /* 0x000fe200078e00ff */
[----:B0-----:R-:W-:Y:S02]  /*0270*/  CS2R R2, SRZ ;  /* 0x0000000000027805 */ /* 0x001fe4000001ff00 */
[----:B------:R-:W-:Y:S01]  /*0280*/  CS2R R6, SRZ ;  /* 0x0000000000067805 */ /* 0x000fe2000001ff00 */
[----:B------:R-:W-:Y:S02]  /*0290*/  IMAD.MOV.U32 R5, RZ, RZ, RZ ;  /* 0x000000ffff057224 */ /* 0x000fe400078e00ff */
[----:B-1----:R-:W-:-:S07]  /*02a0*/  IMAD.WIDE.U32 R10, R13, 0xc80, R10 ;  /* 0x00000c800d0a7825 */ /* 0x002fce00078e000a */
.L_x_5:
[----:B------:R-:W-:-:S06]  /*02b0*/  IMAD R0, R15, 0x4, R14 ;  /* 0x000000040f007824 */ /* 0x000fcc00078e020e */
[----:B------:R-:W5:Y:S01]  /*02c0*/  LDL R0, [R0+0x4] ;  /* 0x0000040000007983 */ /* 0x000f620000100800 */
[----:B------:R-:W-:-:S05]  /*02d0*/  UMOV UR4, URZ ;  /* 0x000000ff00047c82 */ /* 0x000fca0008000000 */
.L_x_4:
[----:B-----5:R-:W-:Y:S01]  /*02e0*/  SHF.R.U32.HI R22, RZ, UR4, R0 ;  /* 0x00000004ff167c19 */ /* 0x020fe20008011600 */
[----:B------:R-:W-:-:S03]  /*02f0*/  IMAD.SHL.U32 R16, R15, 0x20, RZ ;  /* 0x000000200f107824 */ /* 0x000fc600078e00ff */
[----:B------:R-:W-:Y:S01]  /*0300*/  LOP3.LUT R17, R22, 0x1, RZ, 0xc0, !PT ;  /* 0x0000000116117812 */ /* 0x000fe200078ec0ff */
[----:B------:R-:W-:-:S03]  /*0310*/  VIADD R16, R16, UR4 ;  /* 0x0000000410107c36 */ /* 0x000fc60008000000 */
[----:B------:R-:W-:Y:S01]  /*0320*/  ISETP.NE.U32.AND P0, PT, R17, 0x1, PT ;  /* 0x000000011100780c */ /* 0x000fe20003f05070 */
[----:B------:R-:W-:-:S03]  /*0330*/  IMAD R17, R16, 0x5, RZ ;  /* 0x0000000510117824 */ /* 0x000fc600078e02ff */
[----:B------:R-:W-:Y:S01]  /*0340*/  R2P PR, R22, 0x7e ;  /* 0x0000007e16007804 */ /* 0x000fe20000000000 */
[----:B------:R-:W-:-:S08]  /*0350*/  IMAD.WIDE.U32 R16, R17, 0x4, R10 ;  /* 0x0000000411107825 */ /* 0x000fd000078e000a */
[----:B------:R-:W2:Y:S04]  /*0360*/  @!P0 LDG.E R20, desc[UR6][R16.64+0x10] ;  /* 0x0000100610148981 */ /* 0x000ea8000c1e1900 */
[----:B------:R-:W3:Y:S04]  /*0370*/  @P1 LDG.E R24, desc[UR6][R16.64+0x24] ;  /* 0x0000240610181981 */ /* 0x000ee8000c1e1900 */
[----:B------:R-:W4:Y:S04]  /*0380*/  @P2 LDG.E R26, desc[UR6][R16.64+0x38] ;  /* 0x00003806101a2981 */ /* 0x000f28000c1e1900 */
[----:B------:R-:W4:Y:S04]  /*0390*/  @P3 LDG.E R28, desc[UR6][R16.64+0x4c] ;  /* 0x00004c06101c3981 */ /* 0x000f28000c1e1900 */
[----:B------:R-:W4:Y:S04]  /*03a0*/  @P4 LDG.E R21, desc[UR6][R16.64+0x60] ;  /* 0x0000600610154981 */ /* 0x000f28000c1e1900 */
[----:B------:R-:W4:Y:S04]  /*03b0*/  @!P0 LDG.E R18, desc[UR6][R16.64] ;  /* 0x0000000610128981 */ /* 0x000f28000c1e1900 */
[----:B------:R-:W4:Y:S04]  /*03c0*/  @!P0 LDG.E R19, desc[UR6][R16.64+0x4] ;  /* 0x0000040610138981 */ /* 0x000f28000c1e1900 */
[----:B------:R-:W4:Y:S04]  /*03d0*/  @P5 LDG.E R23, desc[UR6][R16.64+0x74] ;  /* 0x0000740610175981 */ /* 0x000f28000c1e1900 */
[----:B------:R-:W4:Y:S01]  /*03e0*/  @P3 LDG.E R25, desc[UR6][R16.64+0x48] ;  /* 0x0000480610193981 */ /* 0x000f22000c1e1900 */
[----:B--2---:R-:W-:-:S03]  /*03f0*/  @!P0 LOP3.LUT R3, R3, R20, RZ, 0x3c, !PT ;  /* 0x0000001403038212 */ /* 0x004fc600078e3cff */
[----:B------:R-:W2:Y:S01]  /*0400*/  @P1 LDG.E R20, desc[UR6][R16.64+0x14] ;  /* 0x0000140610141981 */ /* 0x000ea2000c1e1900 */
[----:B---3--:R-:W-:-:S03]  /*0410*/  @P1 LOP3.LUT R3, R3, R24, RZ, 0x3c, !PT ;  /* 0x0000001803031212 */ /* 0x008fc600078e3cff */
[----:B------:R-:W3:Y:S01]  /*0420*/  @P1 LDG.E R24, desc[UR6][R16.64+0x1c] ;  /* 0x00001c0610181981 */ /* 0x000ee2000c1e1900 */
[----:B----4-:R-:W-:-:S03]  /*0430*/  @P2 LOP3.LUT R3, R3, R26, RZ, 0x3c, !PT ;  /* 0x0000001a03032212 */ /* 0x010fc600078e3cff */
[----:B------:R-:W4:Y:S01]  /*0440*/  @P2 LDG.E R26, desc[UR6][R16.64+0x28] ;  /* 0x00002806101a2981 */ /* 0x000f22000c1e1900 */
[----:B------:R-:W-:-:S03]  /*0450*/  @P3 LOP3.LUT R3, R3, R28, RZ, 0x3c, !PT ;  /* 0x0000001c03033212 */ /* 0x000fc600078e3cff */
[----:B------:R-:W3:Y:S01]  /*0460*/  @P6 LDG.E R28, desc[UR6][R16.64+0x88] ;  /* 0x00008806101c6981 */ /* 0x000ee2000c1e1900 */
[----:B------:R-:W-:-:S03]  /*0470*/  @P4 LOP3.LUT R3, R3, R21, RZ, 0x3c, !PT ;  /* 0x0000001503034212 */ /* 0x000fc600078e3cff */
[----:B------:R-:W3:Y:S01]  /*0480*/  @P1 LDG.E R21, desc[UR6][R16.64+0x18] ;  /* 0x0000180610151981 */ /* 0x000ee2000c1e1900 */
[----:B------:R-:W-:-:S03]  /*0490*/  @!P0 LOP3.LUT R5, R5, R18, RZ, 0x3c, !PT ;  /* 0x0000001205058212 */ /* 0x000fc600078e3cff */
[----:B------:R-:W3:Y:S01]  /*04a0*/  @!P0 LDG.E R18, desc[UR6][R16.64+0x8] ;  /* 0x0000080610128981 */ /* 0x000ee2000c1e1900 */
[----:B------:R-:W-:-:S03]  /*04b0*/  @!P0 LOP3.LUT R6, R6, R19, RZ, 0x3c, !PT ;  /* 0x0000001306068212 */ /* 0x000fc600078e3cff */
[----:B------:R-:W3:Y:S01]  /*04c0*/  @!P0 LDG.E R19, desc[UR6][R16.64+0xc] ;  /* 0x00000c0610138981 */ /* 0x000ee2000c1e1900 */
[----:B------:R-:W-:-:S03]  /*04d0*/  @P5 LOP3.LUT R3, R3, R23, RZ, 0x3c, !PT ;  /* 0x0000001703035212 */ /* 0x000fc600078e3cff */
[----:B------:R-:W3:Y:S01]  /*04e0*/  @P1 LDG.E R23, desc[UR6][R16.64+0x20] ;  /* 0x0000200610171981 */ /* 0x000ee2000c1e1900 */
[----:B--2---:R-:W-:-:S03]  /*04f0*/  @P1 LOP3.LUT R5, R5, R20, RZ, 0x3c, !PT ;  /* 0x0000001405051212 */ /* 0x004fc600078e3cff */
[----:B------:R-:W2:Y:S01]  /*0500*/  @P3 LDG.E R20, desc[UR6][R16.64+0x3c] ;  /* 0x00003c0610143981 */ /* 0x000ea2000c1e1900 */
[----:B----4-:R-:W-:-:S03]  /*0510*/  @P2 LOP3.LUT R5, R5, R26, RZ, 0x3c, !PT ;  /* 0x0000001a05052212 */ /* 0x010fc600078e3cff */
[----:B------:R-:W4:Y:S01]  /*0520*/  @P4 LDG.E R26, desc[UR6][R16.64+0x50] ;  /* 0x00005006101a4981 */ /* 0x000f22000c1e1900 */
[----:B---3--:R-:W-:-:S03]  /*0530*/  @P1 LOP3.LUT R6, R6, R21, RZ, 0x3c, !PT ;  /* 0x0000001506061212 */ /* 0x008fc600078e3cff */
[----:B------:R-:W3:Y:S01]  /*0540*/  @P2 LDG.E R21, desc[UR6][R16.64+0x34] ;  /* 0x0000340610152981 */ /* 0x000ee2000c1e1900 */
[----:B------:R-:W-:-:S03]  /*0550*/  @!P0 LOP3.LUT R7, R7, R18, RZ, 0x3c, !PT ;  /* 0x0000001207078212 */ /* 0x000fc600078e3cff */
[----:B------:R-:W3:Y:S01]  /*0560*/  @P2 LDG.E R18, desc[UR6][R16.64+0x30] ;  /* 0x0000300610122981 */ /* 0x000ee2000c1e1900 */
[----:B------:R-:W-:-:S03]  /*0570*/  @!P0 LOP3.LUT R2, R2, R19, RZ, 0x3c, !PT ;  /* 0x0000001302028212 */ /* 0x000fc600078e3cff */
[----:B------:R-:W3:Y:S01]  /*0580*/  @P2 LDG.E R19, desc[UR6][R16.64+0x2c] ;  /* 0x00002c0610132981 */ /* 0x000ee2000c1e1900 */
[----:B------:R-:W-:Y:S02]  /*0590*/  @P1 LOP3.LUT R7, R7, R24, RZ, 0x3c, !PT ;  /* 0x0000001807071212 */ /* 0x000fe400078e3cff */
[----:B------:R-:W-:Y:S01]  /*05a0*/  @P1 LOP3.LUT R2, R2, R23, RZ, 0x3c, !PT ;  /* 0x0000001702021212 */ /* 0x000fe200078e3cff */
[----:B------:R-:W3:Y:S04]  /*05b0*/  @P3 LDG.E R24, desc[UR6][R16.64+0x44] ;  /* 0x0000440610183981 */ /* 0x000ee8000c1e1900 */
[----:B------:R-:W3:Y:S01]  /*05c0*/  @P3 LDG.E R23, desc[UR6][R16.64+0x40] ;  /* 0x0000400610173981 */ /* 0x000ee2000c1e1900 */
[----:B--2---:R-:W-:-:S03]  /*05d0*/  @P3 LOP3.LUT R5, R5, R20, RZ, 0x3c, !PT ;  /* 0x0000001405053212 */ /* 0x004fc600078e3cff */
[----:B------:R-:W2:Y:S01]  /*05e0*/  @P5 LDG.E R20, desc[UR6][R16.64+0x64] ;  /* 0x0000640610145981 */ /* 0x000ea2000c1e1900 */
[----:B----4-:R-:W-:-:S03]  /*05f0*/  @P4 LOP3.LUT R5, R5, R26, RZ, 0x3c, !PT ;  /* 0x0000001a05054212 */ /* 0x010fc600078e3cff */
[----:B------:R-:W4:Y:S01]  /*0600*/  @P6 LDG.E R26, desc[UR6][R16.64+0x78] ;  /* 0x00007806101a6981 */ /* 0x000f22000c1e1900 */
[----:B---3--:R-:W-:-:S03]  /*0610*/  @P2 LOP3.LUT R2, R2, R21, RZ, 0x3c, !PT ;  /* 0x0000001502022212 */ /* 0x008fc600078e3cff */
[----:B------:R-:W3:Y:S01]  /*0620*/  @P4 LDG.E R21, desc[UR6][R16.64+0x5c] ;  /* 0x00005c0610154981 */ /* 0x000ee2000c1e1900 */
[----:B------:R-:W-:-:S03]  /*0630*/  @P2 LOP3.LUT R7, R7, R18, RZ, 0x3c, !PT ;  /* 0x0000001207072212 */ /* 0x000fc600078e3cff */
[----:B------:R-:W3:Y:S01]  /*0640*/  @P4 LDG.E R18, desc[UR6][R16.64+0x58] ;  /* 0x0000580610124981 */ /* 0x000ee2000c1e1900 */
[----:B------:R-:W-:-:S03]  /*0650*/  @P2 LOP3.LUT R6, R6, R19, RZ, 0x3c, !PT ;  /* 0x0000001306062212 */ /* 0x000fc600078e3cff */
[----:B------:R-:W3:Y:S01]  /*0660*/  @P4 LDG.E R19, desc[UR6][R16.64+0x54] ;  /* 0x0000540610134981 */ /* 0x000ee2000c1e1900 */
[----:B------:R-:W-:Y:S02]  /*0670*/  @P3 LOP3.LUT R2, R2, R25, RZ, 0x3c, !PT ;  /* 0x0000001902023212 */ /* 0x000fe400078e3cff */
[----:B------:R-:W-:Y:S01]  /*0680*/  @P3 LOP3.LUT R7, R7, R24, RZ, 0x3c, !PT ;  /* 0x0000001807073212 */ /* 0x000fe200078e3cff */
[----:B------:R-:W3:Y:S01]  /*0690*/  @P5 LDG.E R25, desc[UR6][R16.64+0x70] ;  /* 0x0000700610195981 */ /* 0x000ee2000c1e1900 */
[----:B------:R-:W-:-:S03]  /*06a0*/  @P3 LOP3.LUT R6, R6, R23, RZ, 0x3c, !PT ;  /* 0x0000001706063212 */ /* 0x000fc600078e3cff */
[----:B------:R-:W3:Y:S04]  /*06b0*/  @P5 LDG.E R23, desc[UR6][R16.64+0x68] ;  /* 0x0000680610175981 */ /* 0x000ee8000c1e1900 */
[----:B------:R-:W3:Y:S01]  /*06c0*/  @P5 LDG.E R24, desc[UR6][R16.64+0x6c] ;  /* 0x00006c0610185981 */ /* 0x000ee2000c1e1900 */
[----:B------:R-:W-:Y:S02]  /*06d0*/  LOP3.LUT P0, RZ, R22, 0x80, RZ, 0xc0, !PT ;  /* 0x0000008016ff7812 */ /* 0x000fe4000780c0ff */
[----:B--2---:R-:W-:-:S11]  /*06e0*/  @P5 LOP3.LUT R5, R5, R20, RZ, 0x3c, !PT ;  /* 0x0000001405055212 */ /* 0x004fd600078e3cff */
        /* <DEDUP_REMOVED lines=15> */
[----:B------:R-:W-:Y:S02]  /*07e0*/  @P6 LOP3.LUT R3, R3, R28, RZ, 0x3c, !PT ;  /* 0x0000001c03036212 */ /* 0x000fe400078e3cff */
[----:B--2---:R-:W-:Y:S02]  /*07f0*/  @P0 LOP3.LUT R5, R5, R20, RZ, 0x3c, !PT ;  /* 0x0000001405050212 */ /* 0x004fe400078e3cff */
[----:B----4-:R-:W-:Y:S02]  /*0800*/  @P0 LOP3.LUT R3, R3, R26, RZ, 0x3c, !PT ;  /* 0x0000001a03030212 */ /* 0x010fe400078e3cff */
[----:B---3--:R-:W-:Y:S02]  /*0810*/  @P6 LOP3.LUT R2, R2, R21, RZ, 0x3c, !PT ;  /* 0x0000001502026212 */ /* 0x008fe400078e3cff */
[----:B------:R-:W-:Y:S02]  /*0820*/  @P6 LOP3.LUT R7, R7, R18, RZ, 0x3c, !PT ;  /* 0x0000001207076212 */ /* 0x000fe400078e3cff */
[----:B------:R-:W-:-:S02]  /*0830*/  @P6 LOP3.LUT R6, R6, R19, RZ, 0x3c, !PT ;  /* 0x0000001306066212 */ /* 0x000fc400078e3cff */
[----:B------:R-:W-:Y:S02]  /*0840*/  @P0 LOP3.LUT R2, R2, R25, RZ, 0x3c, !PT ;  /* 0x0000001902020212 */ /* 0x000fe400078e3cff */
[----:B------:R-:W-:Y:S02]  /*0850*/  @P0 LOP3.LUT R6, R6, R23, RZ, 0x3c, !PT ;  /* 0x0000001706060212 */ /* 0x000fe400078e3cff */
[----:B------:R-:W-:Y:S02]  /*0860*/  @P0 LOP3.LUT R7, R7, R24, RZ, 0x3c, !PT ;  /* 0x0000001807070212 */ /* 0x000fe400078e3cff */
[----:B------:R-:W-:-:S13]  /*0870*/  R2P PR, R22.B1, 0x7f ;  /* 0x0000007f16007804 */ /* 0x000fda0000001000 */
[----:B------:R-:W2:Y:S04]  /*0880*/  @P0 LDG.E R18, desc[UR6][R16.64+0xa0] ;  /* 0x0000a00610120981 */ /* 0x000ea8000c1e1900 */
[----:B------:R-:W3:Y:S04]  /*0890*/  @P0 LDG.E R19, desc[UR6][R16.64+0xa4] ;  /* 0x0000a40610130981 */ /* 0x000ee8000c1e1900 */
[----:B------:R-:W4:Y:S04]  /*08a0*/  @P1 LDG.E R23, desc[UR6][R16.64+0xb8] ;  /* 0x0000b80610171981 */ /* 0x000f28000c1e1900 */
[----:B------:R-:W4:Y:S04]  /*08b0*/  @P0 LDG.E R20, desc[UR6][R16.64+0xa8] ;  /* 0x0000a80610140981 */ /* 0x000f28000c1e1900 */
[----:B------:R-:W4:Y:S04]  /*08c0*/  @P0 LDG.E R21, desc[UR6][R16.64+0xac] ;  /* 0x0000ac0610150981 */ /* 0x000f28000c1e1900 */
[----:B------:R-:W4:Y:S04]  /*08d0*/  @P0 LDG.E R24, desc[UR6][R16.64+0xb0] ;  /* 0x0000b00610180981 */ /* 0x000f28000c1e1900 */
[----:B------:R-:W4:Y:S04]  /*08e0*/  @P1 LDG.E R26, desc[UR6][R16.64+0xb4] ;  /* 0x0000b406101a1981 */ /* 0x000f28000c1e1900 */
[----:B------:R-:W4:Y:S04]  /*08f0*/  @P1 LDG.E R28, desc[UR6][R16.64+0xbc] ;  /* 0x0000bc06101c1981 */ /* 0x000f28000c1e1900 */
[----:B------:R-:W4:Y:S04]  /*0900*/  @P1 LDG.E R25, desc[UR6][R16.64+0xc0] ;  /* 0x0000c00610191981 */ /* 0x000f28000c1e1900 */
[----:B------:R-:W4:Y:S01]  /*0910*/  @P1 LDG.E R27, desc[UR6][R16.64+0xc4] ;  /* 0x0000c406101b1981 */ /* 0x000f22000c1e1900 */
[----:B--2---:R-:W-:-:S03]  /*0920*/  @P0 LOP3.LUT R5, R5, R18, RZ, 0x3c, !PT ;  /* 0x0000001205050212 */ /* 0x004fc600078e3cff */
[----:B------:R-:W2:Y:S01]  /*0930*/  @P2 LDG.E R18, desc[UR6][R16.64+0xc8] ;  /* 0x0000c80610122981 */ /* 0x000ea2000c1e1900 */
[----:B---3--:R-:W-:-:S03]  /*0940*/  @P0 LOP3.LUT R6, R6, R19, RZ, 0x3c, !PT ;  /* 0x0000001306060212 */ /* 0x008fc600078e3cff */
[----:B------:R-:W3:Y:S01]  /*0950*/  @P2 LDG.E R19, desc[UR6][R16.64+0xcc] ;  /* 0x0000cc0610132981 */ /* 0x000ee2000c1e1900 */
[----:B----4-:R-:W-:-:S03]  /*0960*/  @P1 LOP3.LUT R6, R6, R23, RZ, 0x3c, !PT ;  /* 0x0000001706061212 */ /* 0x010fc600078e3cff */
[----:B------:R-:W4:Y:S01]  /*0970*/  @P3 LDG.E R23, desc[UR6][R16.64+0xe0] ;  /* 0x0000e00610173981 */ /* 0x000f22000c1e1900 */
[----:B------:R-:W-:-:S03]  /*0980*/  @P0 LOP3.LUT R7, R7, R20, RZ, 0x3c, !PT ;  /* 0x0000001407070212 */ /* 0x000fc600078e3cff */
[----:B------:R-:W4:Y:S01]  /*0990*/  @P3 LDG.E R20, desc[UR6][R16.64+0xec] ;  /* 0x0000ec0610143981 */ /* 0x000f22000c1e1900 */
[----:B------:R-:W-:-:S03]  /*09a0*/  @P0 LOP3.LUT R2, R2, R21, RZ, 0x3c, !PT ;  /* 0x0000001502020212 */ /* 0x000fc600078e3cff */
[----:B------:R-:W4:Y:S01]  /*09b0*/  @P2 LDG.E R21, desc[UR6][R16.64+0xd4] ;  /* 0x0000d40610152981 */ /* 0x000f22000c1e1900 */
[----:B------:R-:W-:Y:S02]  /*09c0*/  @P0 LOP3.LUT R3, R3, R24, RZ, 0x3c, !PT ;  /* 0x0000001803030212 */ /* 0x000fe400078e3cff */
[----:B------:R-:W-:Y:S01]  /*09d0*/  LOP3.LUT P0, RZ, R22, 0x8000, RZ, 0xc0, !PT ;  /* 0x0000800016ff7812 */ /* 0x000fe2000780c0ff */
[----:B------:R-:W4:Y:S01]  /*09e0*/  @P2 LDG.E R24, desc[UR6][R16.64+0xd8] ;  /* 0x0000d80610182981 */ /* 0x000f22000c1e1900 */
[----:B------:R-:W-:-:S03]  /*09f0*/  @P1 LOP3.LUT R5, R5, R26, RZ, 0x3c, !PT ;  /* 0x0000001a05051212 */ /* 0x000fc600078e3cff */
[----:B------:R-:W4:Y:S01]  /*0a00*/  @P2 LDG.E R22, desc[UR6][R16.64+0xd0] ;  /* 0x0000d00610162981 */ /* 0x000f22000c1e1900 */
[----:B------:R-:W-:-:S03]  /*0a10*/  @P1 LOP3.LUT R7, R7, R28, RZ, 0x3c, !PT ;  /* 0x0000001c07071212 */ /* 0x000fc600078e3cff */
[----:B------:R-:W4:Y:S01]  /*0a20*/  @P3 LDG.E R26, desc[UR6][R16.64+0xdc] ;  /* 0x0000dc06101a3981 */ /* 0x000f22000c1e1900 */
[----:B------:R-:W-:-:S03]  /*0a30*/  @P1 LOP3.LUT R2, R2, R25, RZ, 0x3c, !PT ;  /* 0x0000001902021212 */ /* 0x000fc600078e3cff */
[----:B------:R-:W4:Y:S04]  /*0a40*/  @P3 LDG.E R28, desc[UR6][R16.64+0xe4] ;  /* 0x0000e406101c3981 */ /* 0x000f28000c1e1900 */
[----:B------:R-:W4:Y:S01]  /*0a50*/  @P3 LDG.E R25, desc[UR6][R16.64+0xe8] ;  /* 0x0000e80610193981 */ /* 0x000f22000c1e1900 */
[----:B--2---:R-:W-:-:S03]  /*0a60*/  @P2 LOP3.LUT R5, R5, R18, RZ, 0x3c, !PT ;  /* 0x0000001205052212 */ /* 0x004fc600078e3cff */
[----:B------:R-:W2:Y:S01]  /*0a70*/  @P4 LDG.E R18, desc[UR6][R16.64+0xf0] ;  /* 0x0000f00610124981 */ /* 0x000ea2000c1e1900 */
[----:B---3--:R-:W-:Y:S02]  /*0a80*/  @P2 LOP3.LUT R6, R6, R19, RZ, 0x3c, !PT ;  /* 0x0000001306062212 */ /* 0x008fe400078e3cff */
[----:B------:R-:W-:Y:S01]  /*0a90*/  @P1 LOP3.LUT R3, R3, R27, RZ, 0x3c, !PT ;  /* 0x0000001b03031212 */ /* 0x000fe200078e3cff */
[----:B------:R-:W3:Y:S01]  /*0aa0*/  @P5 LDG.E R19, desc[UR6][R16.64+0x110] ;  /* 0x0001100610135981 */ /* 0x000ee2000c1e1900 */
[----:B----4-:R-:W-:-:S03]  /*0ab0*/  @P3 LOP3.LUT R6, R6, R23, RZ, 0x3c, !PT ;  /* 0x0000001706063212 */ /* 0x010fc600078e3cff */
[----:B------:R-:W4:Y:S01]  /*0ac0*/  @P4 LDG.E R23, desc[UR6][R16.64+0xfc] ;  /* 0x0000fc0610174981 */ /* 0x000f22000c1e1900 */
        /* <DEDUP_REMOVED lines=12> */
[----:B--2---:R-:W-:-:S03]  /*0b90*/  @P4 LOP3.LUT R5, R5, R18, RZ, 0x3c, !PT ;  /* 0x0000001205054212 */ /* 0x004fc600078e3cff */
[----:B------:R-:W2:Y:S01]  /*0ba0*/  @P5 LDG.E R18, desc[UR6][R16.64+0x114] ;  /* 0x0001140610125981 */ /* 0x000ea2000c1e1900 */
[----:B------:R-:W-:-:S03]  /*0bb0*/  @P3 LOP3.LUT R3, R3, R20, RZ, 0x3c, !PT ;  /* 0x0000001403033212 */ /* 0x000fc600078e3cff */
[----:B------:R-:W2:Y:S01]  /*0bc0*/  @P6 LDG.E R20, desc[UR6][R16.64+0x118] ;  /* 0x0001180610146981 */ /* 0x000ea2000c1e1900 */
[----:B----4-:R-:W-:-:S03]  /*0bd0*/  @P4 LOP3.LUT R2, R2, R23, RZ, 0x3c, !PT ;  /* 0x0000001702024212 */ /* 0x010fc600078e3cff */
[----:B------:R-:W4:Y:S01]  /*0be0*/  @P0 LDG.E R23, desc[UR6][R16.64+0x130] ;  /* 0x0001300610170981 */ /* 0x000f22000c1e1900 */
[----:B---3--:R-:W-:-:S03]  /*0bf0*/  @P5 LOP3.LUT R2, R2, R19, RZ, 0x3c, !PT ;  /* 0x0000001302025212 */ /* 0x008fc600078e3cff */
[----:B------:R-:W3:Y:S01]  /*0c00*/  @P6 LDG.E R19, desc[UR6][R16.64+0x124] ;  /* 0x0001240610136981 */ /* 0x000ee2000c1e1900 */
[----:B------:R-:W-:-:S03]  /*0c10*/  @P4 LOP3.LUT R6, R6, R21, RZ, 0x3c, !PT ;  /* 0x0000001506064212 */ /* 0x000fc600078e3cff */
[----:B------:R-:W4:Y:S01]  /*0c20*/  @P6 LDG.E R21, desc[UR6][R16.64+0x11c] ;  /* 0x00011c0610156981 */ /* 0x000f22000c1e1900 */
        /* <DEDUP_REMOVED lines=10> */
[----:B--2---:R-:W-:-:S03]  /*0cd0*/  @P5 LOP3.LUT R3, R3, R18, RZ, 0x3c, !PT ;  /* 0x0000001203035212 */ /* 0x004fc600078e3cff */
[----:B------:R-:W2:Y:S01]  /*0ce0*/  @P0 LDG.E R18, desc[UR6][R16.64+0x134] ;  /* 0x0001340610120981 */ /* 0x000ea2000c1e1900 */
[----:B------:R-:W-:-:S04]  /*0cf0*/  UIADD3 UR4, UPT, UPT, UR4, 0x10, URZ ;  /* 0x0000001004047890 */ /* 0x000fc8000fffe0ff */
[----:B------:R-:W-:Y:S01]  /*0d00*/  UISETP.NE.AND UP0, UPT, UR4, 0x20, UPT ;  /* 0x000000200400788c */ /* 0x000fe2000bf05270 */
[----:B------:R-:W-:Y:S02]  /*0d10*/  @P6 LOP3.LUT R5, R5, R20, RZ, 0x3c, !PT ;  /* 0x0000001405056212 */ /* 0x000fe400078e3cff */
[----:B---3--:R-:W-:Y:S02]  /*0d20*/  @P6 LOP3.LUT R2, R2, R19, RZ, 0x3c, !PT ;  /* 0x0000001302026212 */ /* 0x008fe400078e3cff */
[----:B----4-:R-:W-:Y:S02]  /*0d30*/  @P6 LOP3.LUT R6, R6, R21, RZ, 0x3c, !PT ;  /* 0x0000001506066212 */ /* 0x010fe400078e3cff */
[----:B------:R-:W-:Y:S02]  /*0d40*/  @P6 LOP3.LUT R3, R3, R24, RZ, 0x3c, !PT ;  /* 0x0000001803036212 */ /* 0x000fe400078e3cff */
[----:B------:R-:W-:Y:S02]  /*0d50*/  @P6 LOP3.LUT R7, R7, R22, RZ, 0x3c, !PT ;  /* 0x0000001607076212 */ /* 0x000fe400078e3cff */
[----:B------:R-:W-:-:S02]  /*0d60*/  @P0 LOP3.LUT R6, R6, R23, RZ, 0x3c, !PT ;  /* 0x0000001706060212 */ /* 0x000fc400078e3cff */
[----:B------:R-:W-:Y:S02]  /*0d70*/  @P0 LOP3.LUT R5, R5, R26, RZ, 0x3c, !PT ;  /* 0x0000001a05050212 */ /* 0x000fe400078e3cff */
[----:B------:R-:W-:Y:S02]  /*0d80*/  @P0 LOP3.LUT R3, R3, R28, RZ, 0x3c, !PT ;  /* 0x0000001c03030212 */ /* 0x000fe400078e3cff */
[----:B------:R-:W-:Y:S02]  /*0d90*/  @P0 LOP3.LUT R2, R2, R25, RZ, 0x3c, !PT ;  /* 0x0000001902020212 */ /* 0x000fe400078e3cff */
[----:B--2---:R-:W-:Y:S01]  /*0da0*/  @P0 LOP3.LUT R7, R7, R18, RZ, 0x3c, !PT ;  /* 0x0000001207070212 */ /* 0x004fe200078e3cff */
[----:B------:R-:W-:Y:S06]  /*0db0*/  BRA.U UP0, `(.L_x_4) ;  /* 0xfffffff500487547 */ /* 0x000fec000b83ffff */
[----:B------:R-:W-:-:S05]  /*0dc0*/  VIADD R15, R15, 0x1 ;  /* 0x000000010f0f7836 */ /* 0x000fca0000000000 */
[----:B------:R-:W-:-:S13]  /*0dd0*/  ISETP.NE.AND P0, PT, R15, 0x5, PT ;  /* 0x000000050f00780c */ /* 0x000fda0003f05270 */
[----:B------:R-:W-:Y:S05]  /*0de0*/  @P0 BRA `(.L_x_5) ;  /* 0xfffffff400300947 */ /* 0x000fea000383ffff */
[----:B------:R-:W-:Y:S01]  /*0df0*/  LOP3.LUT R0, R12, 0x3, RZ, 0xc0, !PT ;  /* 0x000000030c007812 */ /* 0x000fe200078ec0ff */
[----:B------:R1:W-:Y:S03]  /*0e00*/  STL.64 [R1+0x28], R6 ;  /* 0x0000280601007387 */ /* 0x0003e60000100a00 */
[----:B------:R-:W-:Y:S01]  /*0e10*/  ISETP.NE.U32.AND P0, PT, R0, 0x1, PT ;  /* 0x000000010000780c */ /* 0x000fe20003f05070 */
[----:B------:R1:W-:Y:S03]  /*0e20*/  STL.64 [R1+0x30], R2 ;  /* 0x0000300201007387 */ /* 0x0003e60000100a00 */
[----:B------:R-:W-:Y:S01]  /*0e30*/  ISETP.NE.AND.EX P0, PT, RZ, RZ, PT, P0 ;  /* 0x000000ffff00720c */ /* 0x000fe20003f05300 */
[----:B------:R1:W-:-:S12]  /*0e40*/  STL [R1+0x24], R5 ;  /* 0x0000240501007387 */ /* 0x0003d80000100800 */
[----:B-1----:R-:W-:Y:S05]  /*0e50*/  @!P0 BRA `(.L_x_3) ;  /* 0x0000001400f88947 */ /* 0x002fea0003800000 */
[----:B------:R-:W-:Y:S01]  /*0e60*/  UMOV UR4, URZ ;  /* 0x000000ff00047c82 */ /* 0x000fe20008000000 */
[----:B------:R-:W-:Y:S01]  /*0e70*/  IMAD.MOV.U32 R15, RZ, RZ, RZ ;  /* 0x000000ffff0f7224 */ /* 0x000fe200078e00ff */
[----:B------:R-:W-:Y:S01]  /*0e80*/  CS2R R6, SRZ ;  /* 0x0000000000067805 */ /* 0x000fe2000001ff00 */
[----:B------:R-:W-:Y:S02]  /*0e90*/  IMAD.MOV.U32 R2, RZ, RZ, RZ ;  /* 0x000000ffff027224 */ /* 0x000fe400078e00ff */
[----:B------:R-:W-:Y:S02]  /*0ea0*/  IMAD.MOV.U32 R5, RZ, RZ, RZ ;  /* 0x000000ffff057224 */ /* 0x000fe400078e00ff */
[----:B------:R-:W-:-:S07]  /*0eb0*/  IMAD.U32 R3, RZ, RZ, UR4 ;  /* 0x00000004ff037e24 */ /* 0x000fce000f8e00ff */
.L_x_7:
[----:B------:R-:W-:-:S06]  /*0ec0*/  IMAD R0, R15, 0x4, R14 ;  /* 0x000000040f007824 */ /* 0x000fcc00078e020e */
[----:B------:R-:W5:Y:S01]  /*0ed0*/  LDL R0, [R0+0x4] ;  /* 0x0000040000007983 */ /* 0x000f620000100800 */
[----:B------:R-:W-:-:S05]  /*0ee0*/  UMOV UR4, URZ ;  /* 0x000000ff00047c82 */ /* 0x000fca0008000000 */
.L_x_6:
        /* <DEDUP_REMOVED lines=180> */
[----:B------:R1:W-:Y:S03]  /*1a30*/  STL [R1+0x24], R5 ;  /* 0x0000240501007387 */ /* 0x0003e60000100800 */
[----:B------:R-:W-:Y:S01]  /*1a40*/  ISETP.NE.AND.EX P0, PT, RZ, RZ, PT, P0 ;  /* 0x000000ffff00720c */ /* 0x000fe20003f05300 */
[----:B------:R1:W-:-:S12]  /*1a50*/  STL.64 [R1+0x30], R2 ;  /* 0x0000300201007387 */ /* 0x0003d80000100a00 */
[----:B-1----:R-:W-:Y:S05]  /*1a60*/  @P0 BRA `(.L_x_3) ;  /* 0x0000000800f40947 */ /* 0x002fea0003800000 */
[----:B------:R-:W-:Y:S01]  /*1a70*/  UMOV UR4, URZ ;  /* 0x000000ff00047c82 */ /* 0x000fe20008000000 */
[----:B------:R-:W-:Y:S01]  /*1a80*/  IMAD.MOV.U32 R15, RZ, RZ, RZ ;  /* 0x000000ffff0f7224 */ /* 0x000fe200078e00ff */
[----:B------:R-:W-:Y:S01]  /*1a90*/  CS2R R6, SRZ ;  /* 0x0000000000067805 */ /* 0x000fe2000001ff00 */
[----:B------:R-:W-:Y:S02]  /*1aa0*/  IMAD.MOV.U32 R2, RZ, RZ, RZ ;  /* 0x000000ffff027224 */ /* 0x000fe400078e00ff */
[----:B------:R-:W-:Y:S02]  /*1ab0*/  IMAD.MOV.U32 R5, RZ, RZ, RZ ;  /* 0x000000ffff057224 */ /* 0x000fe400078e00ff */
[----:B------:R-:W-:-:S07]  /*1ac0*/  IMAD.U32 R3, RZ, RZ, UR4 ;  /* 0x00000004ff037e24 */ /* 0x000fce000f8e00ff */
.L_x_9:
[----:B------:R-:W-:-:S06]  /*1ad0*/  IMAD R0, R15, 0x4, R14 ;  /* 0x000000040f007824 */ /* 0x000fcc00078e020e */
[----:B------:R-:W5:Y:S01]  /*1ae0*/  LDL R0, [R0+0x4] ;  /* 0x0000040000007983 */ /* 0x000f620000100800 */
[----:B------:R-:W-:-:S05]  /*1af0*/  UMOV UR4, URZ ;  /* 0x000000ff00047c82 */ /* 0x000fca0008000000 */
.L_x_8:
        /* <DEDUP_REMOVED lines=177> */
[----:B------:R1:W-:Y:S04]  /*2610*/  STL.64 [R1+0x28], R6 ;  /* 0x0000280601007387 */ /* 0x0003e80000100a00 */
[----:B------:R1:W-:Y:S04]  /*2620*/  STL [R1+0x24], R5 ;  /* 0x0000240501007387 */ /* 0x0003e80000100800 */
[----:B------:R1:W-:Y:S02]  /*2630*/  STL.64 [R1+0x30], R2 ;  /* 0x0000300201007387 */ /* 0x0003e40000100a00 */
.L_x_3:
[----:B------:R-:W-:Y:S05]  /*2640*/  BSYNC.RECONVERGENT B1 ;  /* 0x0000000000017941 */ /* 0x000fea0003800200 */
.L_x_2:
[C---:B------:R-:W-:Y:S01]  /*2650*/  ISETP.GT.U32.AND P0, PT, R12.reuse, 0x3, PT ;  /* 0x000000030c00780c */ /* 0x040fe20003f04070 */
[----:B------:R-:W-:Y:S01]  /*2660*/  VIADD R13, R13, 0x1 ;  /* 0x000000010d0d7836 */ /* 0x000fe20000000000 */
[--C-:B------:R-:W-:Y:S02]  /*2670*/  SHF.R.U64 R12, R12, 0x2, R9.reuse ;  /* 0x000000020c0c7819 */ /* 0x100fe40000001209 */
[----:B------:R-:W-:Y:S02]  /*2680*/  ISETP.GT.U32.AND.EX P0, PT, R9, RZ, PT, P0 ;  /* 0x000000ff0900720c */ /* 0x000fe40003f04100 */
[----:B------:R-:W-:-:S11]  /*2690*/  SHF.R.U32.HI R9, RZ, 0x2, R9 ;  /* 0x00000002ff097819 */ /* 0x000fd60000011609 */
[----:B------:R-:W-:Y:S05]  /*26a0*/  @P0 BRA `(.L_x_10) ;  /* 0xffffffd800d40947 */ /* 0x000fea000383ffff */
.L_x_1:
[----:B------:R-:W-:Y:S05]  /*26b0*/  BSYNC.RECONVERGENT B0 ;  /* 0x0000000000007941 */ /* 0x000fea0003800200 */
.L_x_0:
[----:B------:R-:W2:Y:S02]  /*26c0*/  LDC.64 R10, c[0x0][0x388] ;  /* 0x0000e200ff0a7b82 */ /* 0x000ea40000000a00 */
[----:B--2---:R-:W2:Y:S01]  /*26d0*/  LDG.E R0, desc[UR6][R10.64+0x8] ;  /* 0x000008060a007981 */ /* 0x004ea2000c1e1900 */
[----:B------:R-:W-:Y:S02]  /*26e0*/  IMAD.MOV.U32 R17, RZ, RZ, 0x3f800000 ;  /* 0x3f800000ff117424 */ /* 0x000fe400078e00ff */
[----:B01----:R-:W-:Y:S02]  /*26f0*/  IMAD.MOV.U32 R2, RZ, RZ, 0x3f3504f3 ;  /* 0x3f3504f3ff027424 */ /* 0x003fe400078e00ff */
[----:B------:R-:W-:Y:S02]  /*2700*/  IMAD.MOV.U32 R18, RZ, RZ, 0x3f800000 ;  /* 0x3f800000ff127424 */ /* 0x000fe400078e00ff */
[----:B------:R-:W-:-:S04]  /*2710*/  FFMA R17, R2, -1.4142135381698608398, R17 ;  /* 0xbfb504f302117823 */ /* 0x000fc80000000011 */
[----:B------:R-:W-:Y:S01]  /*2720*/  FFMA R17, R17, R2, 0.70710676908493041992 ;  /* 0x3f3504f311117423 */ /* 0x000fe20000000002 */
[C---:B--2---:R-:W-:Y:S01]  /*2730*/  FSETP.NEU.AND P0, PT, R0.reuse, 1, PT ;  /* 0x3f8000000000780b */ /* 0x044fe20003f0d000 */
[----:B------:R0:W1:Y:S02]  /*2740*/  FCHK P1, R0, 1.4142135381698608398 ;  /* 0x3fb504f300007902 */ /* 0x0000640000020000 */
[----:B------:R-:W-:-:S04]  /*2750*/  FFMA R2, R0, R17, RZ ;  /* 0x0000001100027223 */ /* 0x000fc800000000ff */
[----:B------:R-:W-:-:S06]  /*2760*/  FFMA R6, R2, -1.4142135381698608398, R0 ;  /* 0xbfb504f302067823 */ /* 0x000fcc0000000000 */
[----:B0-----:R-:W-:Y:S05]  /*2770*/  @!P0 BRA `(.L_x_11) ;  /* 0x0000000400048947 */ /* 0x001fea0003800000 */
[----:B------:R-:W-:-:S13]  /*2780*/  FSETP.NAN.AND P0, PT, |R0|, |R0|, PT ;  /* 0x400000000000720b */ /* 0x000fda0003f08200 */
[----:B------:R-:W-:Y:S01]  /*2790*/  @P0 FADD R18, R0, 2 ;  /* 0x4000000000120421 */ /* 0x000fe20000000000 */
[----:B------:R-:W-:Y:S06]  /*27a0*/  @P0 BRA `(.L_x_11) ;  /* 0x0000000000f80947 */ /* 0x000fec0003800000 */
[C---:B------:R-:W-:Y:S01]  /*27b0*/  FMUL R7, |R0|.reuse, 16777216 ;  /* 0x4b80000000077820 */ /* 0x040fe20000400200 */
[----:B------:R-:W-:Y:S01]  /*27c0*/  FSETP.GEU.AND P0, PT, |R0|, 1.175494350822287508e-38, PT ;  /* 0x008000000000780b */ /* 0x000fe20003f0e200 */
[----:B------:R-:W-:-:S03]  /*27d0*/  IMAD.MOV.U32 R16, RZ, RZ, 0x3a2c32e4 ;  /* 0x3a2c32e4ff107424 */ /* 0x000fc600078e00ff */
[----:B------:R-:W-:-:S05]  /*27e0*/  FSEL R7, R7, |R0|, !P0 ;  /* 0x4000000007077208 */ /* 0x000fca0004000000 */
[----:B------:R-:W-:-:S05]  /*27f0*/  VIADD R9, R7, 0xc0cafb0d ;  /* 0xc0cafb0d07097836 */ /* 0x000fca0000000000 */
[----:B------:R-:W-:Y:S02]  /*2800*/  LOP3.LUT R10, R9, 0xff800000, RZ, 0xc0, !PT ;  /* 0xff800000090a7812 */ /* 0x000fe400078ec0ff */
[----:B------:R-:W-:Y:S02]  /*2810*/  FSEL R9, RZ, -24, P0 ;  /* 0xc1c00000ff097808 */ /* 0x000fe40000000000 */
[C---:B------:R-:W-:Y:S01]  /*2820*/  FSETP.NEU.AND P0, PT, |R0|.reuse, +INF , PT ;  /* 0x7f8000000000780b */ /* 0x040fe20003f0d200 */
[----:B------:R-:W-:Y:S01]  /*2830*/  IMAD.IADD R7, R7, 0x1, -R10 ;  /* 0x0000000107077824 */ /* 0x000fe200078e0a0a */
[----:B------:R-:W-:Y:S02]  /*2840*/  I2FP.F32.S32 R10, R10 ;  /* 0x0000000a000a7245 */ /* 0x000fe40000201400 */
[----:B------:R-:W-:Y:S01]  /*2850*/  FSETP.NEU.AND P0, PT, R0, RZ, P0 ;  /* 0x000000ff0000720b */ /* 0x000fe2000070d000 */
[C---:B------:R-:W-:Y:S01]  /*2860*/  FADD R11, R7.reuse, 1 ;  /* 0x3f800000070b7421 */ /* 0x040fe20000000000 */
[----:B------:R-:W-:Y:S01]  /*2870*/  FADD R12, R7, -1 ;  /* 0xbf800000070c7421 */ /* 0x000fe20000000000 */
[----:B------:R-:W-:-:S03]  /*2880*/  FFMA R10, R10, 1.1920928955078125e-07, R9 ;  /* 0x340000000a0a7823 */ /* 0x000fc60000000009 */
[----:B------:R-:W-:Y:S01]  /*2890*/  FADD R14, R12, R12 ;  /* 0x0000000c0c0e7221 */ /* 0x000fe20000000000 */
[----:B------:R-:W0:Y:S03]  /*28a0*/  MUFU.RCP R11, R11 ;  /* 0x0000000b000b7308 */ /* 0x000e260000001000 */
[----:B0-----:R-:W-:-:S04]  /*28b0*/  FMUL R7, R11, R14 ;  /* 0x0000000e0b077220 */ /* 0x001fc80000400000 */
[----:B------:R-:W-:Y:S01]  /*28c0*/  FADD R14, R12, -R7 ;  /* 0x800000070c0e7221 */ /* 0x000fe20000000000 */
[CC--:B------:R-:W-:Y:S01]  /*28d0*/  FMUL R13, R7.reuse, R7.reuse ;  /* 0x00000007070d7220 */ /* 0x0c0fe20000400000 */
[----:B------:R-:W-:Y:S02]  /*28e0*/  FFMA R9, R7, 1.4426950216293334961, R10 ;  /* 0x3fb8aa3b07097823 */ /* 0x000fe4000000000a */
[----:B------:R-:W-:Y:S01]  /*28f0*/  FADD R15, R14, R14 ;  /* 0x0000000e0e0f7221 */ /* 0x000fe20000000000 */
[C---:B------:R-:W-:Y:S01]  /*2900*/  FFMA R14, R13.reuse, R16, 0.0032181653659790754318 ;  /* 0x3b52e7db0d0e7423 */ /* 0x040fe20000000010 */
[----:B------:R-:W-:Y:S02]  /*2910*/  FADD R10, R10, -R9 ;  /* 0x800000090a0a7221 */ /* 0x000fe40000000000 */
[----:B------:R-:W-:Y:S01]  /*2920*/  FFMA R12, R12, -R7, R15 ;  /* 0x800000070c0c7223 */ /* 0x000fe2000000000f */
[----:B------:R-:W-:Y:S01]  /*2930*/  FFMA R14, R13, R14, 0.018033718690276145935 ;  /* 0x3c93bb730d0e7423 */ /* 0x000fe2000000000e */
[----:B------:R-:W-:-:S02]  /*2940*/  FFMA R15, R7, 1.4426950216293334961, R10 ;  /* 0x3fb8aa3b070f7823 */ /* 0x000fc4000000000a */
[----:B------:R-:W-:Y:S01]  /*2950*/  FMUL R12, R11, R12 ;  /* 0x0000000c0b0c7220 */ /* 0x000fe20000400000 */
[----:B------:R-:W-:-:S03]  /*2960*/  FFMA R14, R13, R14, 0.12022458761930465698 ;  /* 0x3df6384f0d0e7423 */ /* 0x000fc6000000000e */
[----:B------:R-:W-:Y:S01]  /*2970*/  FFMA R10, R12, 1.4426950216293334961, R15 ;  /* 0x3fb8aa3b0c0a7823 */ /* 0x000fe2000000000f */
[----:B------:R-:W-:-:S03]  /*2980*/  FMUL R14, R13, R14 ;  /* 0x0000000e0d0e7220 */ /* 0x000fc60000400000 */
[----:B------:R-:W-:Y:S01]  /*2990*/  FFMA R13, R7, 1.9251366722983220825e-08, R10 ;  /* 0x32a55e34070d7823 */ /* 0x000fe2000000000a */
[----:B------:R-:W-:-:S04]  /*29a0*/  FMUL R11, R14, 3 ;  /* 0x404000000e0b7820 */ /* 0x000fc80000400000 */
[----:B------:R-:W-:-:S04]  /*29b0*/  FFMA R11, R12, R11, R13 ;  /* 0x0000000b0c0b7223 */ /* 0x000fc8000000000d */
[----:B------:R-:W-:-:S04]  /*29c0*/  FFMA R14, R7, R14, R11 ;  /* 0x0000000e070e7223 */ /* 0x000fc8000000000b */
[----:B------:R-:W-:-:S04]  /*29d0*/  FADD R10, R9, R14 ;  /* 0x0000000e090a7221 */ /* 0x000fc80000000000 */
[----:B------:R-:W-:Y:S01]  /*29e0*/  FMUL R7, R10, 2 ;  /* 0x400000000a077820 */ /* 0x000fe20000400000 */
[----:B------:R-:W-:-:S03]  /*29f0*/  FADD R9, -R9, R10 ;  /* 0x0000000a09097221 */ /* 0x000fc60000000100 */
[----:B------:R-:W0:Y:S01]  /*2a00*/  FRND R12, R7 ;  /* 0x00000007000c7307 */ /* 0x000e220000201000 */
[----:B------:R-:W-:Y:S01]  /*2a10*/  FADD R9, R14, -R9 ;  /* 0x800000090e097221 */ /* 0x000fe20000000000 */
[----:B------:R-:W-:Y:S01]  /*2a20*/  FFMA R10, R10, 2, -R7 ;  /* 0x400000000a0a7823 */ /* 0x000fe20000000807 */
[----:B------:R-:W-:Y:S01]  /*2a30*/  IMAD.MOV.U32 R14, RZ, RZ, 0x391fcb8e ;  /* 0x391fcb8eff0e7424 */ /* 0x000fe200078e00ff */
[----:B------:R-:W-:Y:S02]  /*2a40*/  FSETP.GT.AND P3, PT, |R7|, 152, PT ;  /* 0x431800000700780b */ /* 0x000fe40003f64200 */
[----:B------:R-:W-:Y:S02]  /*2a50*/  FFMA R10, R9, 2, R10 ;  /* 0x40000000090a7823 */ /* 0x000fe4000000000a */
[----:B------:R2:W3:Y:S01]  /*2a60*/  F2I.NTZ R11, R7 ;  /* 0x00000007000b7305 */ /* 0x0004e20000203100 */
[----:B0-----:R-:W-:Y:S01]  /*2a70*/  FADD R9, R7, -R12 ;  /* 0x8000000c07097221 */ /* 0x001fe20000000000 */
[----:B------:R-:W-:-:S03]  /*2a80*/  FSETP.GT.AND P2, PT, R12, RZ, PT ;  /* 0x000000ff0c00720b */ /* 0x000fc60003f44000 */
[----:B------:R-:W-:-:S04]  /*2a90*/  FADD R9, R9, R10 ;  /* 0x0000000a09097221 */ /* 0x000fc80000000000 */
[----:B------:R-:W-:-:S04]  /*2aa0*/  FFMA R10, R9, R14, 0.0013391353422775864601 ;  /* 0x3aaf85ed090a7423 */ /* 0x000fc8000000000e */
[----:B------:R-:W-:-:S04]  /*2ab0*/  FFMA R10, R9, R10, 0.0096188392490148544312 ;  /* 0x3c1d9856090a7423 */ /* 0x000fc8000000000a */
[----:B------:R-:W-:-:S04]  /*2ac0*/  FFMA R10, R9, R10, 0.055503588169813156128 ;  /* 0x3d6357bb090a7423 */ /* 0x000fc8000000000a */
[----:B------:R-:W-:Y:S01]  /*2ad0*/  FFMA R12, R9, R10, 0.24022644758224487305 ;  /* 0x3e75fdec090c7423 */ /* 0x000fe2000000000a */
[----:B------:R-:W-:Y:S02]  /*2ae0*/  SEL R10, RZ, 0x83000000, P2 ;  /* 0x83000000ff0a7807 */ /* 0x000fe40001000000 */
[----:B------:R-:W-:Y:S01]  /*2af0*/  FSETP.GEU.AND P2, PT, R7, RZ, PT ;  /* 0x000000ff0700720b */ /* 0x000fe20003f4e000 */
[C---:B------:R-:W-:Y:S01]  /*2b00*/  FFMA R14, R9.reuse, R12, 0.69314718246459960938 ;  /* 0x3f317218090e7423 */ /* 0x040fe2000000000c */
[----:B--2---:R-:W-:Y:S01]  /*2b10*/  @!P0 FADD R7, R0, R0 ;  /* 0x0000000000078221 */ /* 0x004fe20000000000 */
[----:B------:R-:W-:Y:S01]  /*2b20*/  VIADD R12, R10, 0x7f000000 ;  /* 0x7f0000000a0c7836 */ /* 0x000fe20000000000 */
[----:B------:R-:W-:Y:S01]  /*2b30*/  FSEL R18, RZ, +INF , !P2 ;  /* 0x7f800000ff127808 */ /* 0x000fe20005000000 */
[----:B------:R-:W-:Y:S01]  /*2b40*/  FFMA R9, R9, R14, 1 ;  /* 0x3f80000009097423 */ /* 0x000fe2000000000e */
[----:B---3--:R-:W-:-:S03]  /*2b50*/  IMAD R11, R11, 0x800000, -R10 ;  /* 0x008000000b0b7824 */ /* 0x008fc600078e0a0a */
[----:B------:R-:W-:-:S04]  /*2b60*/  FMUL R12, R12, R9 ;  /* 0x000000090c0c7220 */ /* 0x000fc80000400000 */
[----:B------:R-:W-:Y:S01]  /*2b70*/  @!P3 FMUL R18, R11, R12 ;  /* 0x0000000c0b12b220 */ /* 0x000fe20000400000 */
[----:B------:R-:W-:-:S07]  /*2b80*/  @!P0 LOP3.LUT R18, R7, 0x7fffffff, RZ, 0xc0, !PT ;  /* 0x7fffffff07128812 */ /* 0x000fce00078ec0ff */
.L_x_11:
[----:B------:R-:W-:Y:S01]  /*2b90*/  FFMA R17, R17, R6, R2 ;  /* 0x0000000611117223 */ /* 0x000fe20000000002 */
[----:B-1----:R-:W-:Y:S06]  /*2ba0*/  @!P1 BRA `(.L_x_12) ;  /* 0x0000000000109947 */ /* 0x002fec0003800000 */
[----:B------:R-:W-:Y:S01]  /*2bb0*/  IMAD.MOV.U32 R7, RZ, RZ, 0x3fb504f3 ;  /* 0x3fb504f3ff077424 */ /* 0x000fe200078e00ff */
[----:B------:R-:W-:-:S07]  /*2bc0*/  MOV R6, 0x2be0 ;  /* 0x00002be000067802 */ /* 0x000fce0000000f00 */
[----:B------:R-:W-:Y:S05]  /*2bd0*/  CALL.REL.NOINC `($__internal_0_$__cuda_sm3x_div_rn_noftz_f32_slowpath) ;  /* 0x0000002000987944 */ /* 0x000fea0003c00000 */
[----:B------:R-:W-:-:S07]  /*2be0*/  IMAD.MOV.U32 R17, RZ, RZ, R2 ;  /* 0x000000ffff117224 */ /* 0x000fce00078e0002 */
.L_x_12:
[----:B------:R-:W0:Y:S02]  /*2bf0*/  LDC.64 R6, c[0x0][0x380] ;  /* 0x0000e000ff067b82 */ /* 0x000e240000000a00 */
[----:B0-----:R-:W2:Y:S01]  /*2c00*/  LDG.E R16, desc[UR6][R6.64+0xc] ;  /* 0x00000c0606107981 */ /* 0x001ea2000c1e1900 */
[----:B------:R-:W-:Y:S02]  /*2c10*/  CS2R R14, SRZ ;  /* 0x00000000000e7805 */ /* 0x000fe4000001ff00 */
[----:B--2---:R-:W-:-:S13]  /*2c20*/  ISETP.GE.AND P0, PT, R16, 0x1, PT ;  /* 0x000000011000780c */ /* 0x004fda0003f06270 */
[----:B------:R-:W-:Y:S05]  /*2c30*/  @!P0 BRA `(.L_x_13) ;  /* 0x0000001c007c8947 */ /* 0x000fea0003800000 */
[----:B------:R-:W0:Y:S01]  /*2c40*/  LDCU.128 UR8, c[0x0][0x390] ;  /* 0x00007200ff0877ac */ /* 0x000e220008000c00 */
[----:B------:R-:W-:Y:S01]  /*2c50*/  IMAD.SHL.U32 R10, R8, 0x4, RZ ;  /* 0x00000004080a7824 */ /* 0x000fe200078e00ff */
[----:B------:R-:W-:-:S04]  /*2c60*/  SHF.R.U32.HI R2, RZ, 0x1e, R8 ;  /* 0x0000001eff027819 */ /* 0x000fc80000011608 */
[C---:B0-----:R-:W-:Y:S02]  /*2c70*/  IADD3 R6, P0, PT, R10.reuse, UR8, RZ ;  /* 0x000000080a067c10 */ /* 0x041fe4000ff1e0ff */
[----:B------:R-:W-:Y:S02]  /*2c80*/  IADD3 R10, P1, PT, R10, UR10, RZ ;  /* 0x0000000a0a0a7c10 */ /* 0x000fe4000ff3e0ff */
[C---:B------:R-:W-:Y:S02]  /*2c90*/  IADD3.X R7, PT, PT, R2.reuse, UR9, RZ, P0, !PT ;  /* 0x0000000902077c10 */ /* 0x040fe400087fe4ff */
[----:B------:R-:W-:-:S03]  /*2ca0*/  IADD3.X R11, PT, PT, R2, UR11, RZ, P1, !PT ;  /* 0x0000000b020b7c10 */ /* 0x000fc60008ffe4ff */
[----:B------:R0:W5:Y:S04]  /*2cb0*/  LDG.E R13, desc[UR6][R6.64] ;  /* 0x00000006060d7981 */ /* 0x000168000c1e1900 */
[----:B------:R0:W5:Y:S01]  /*2cc0*/  LDG.E R12, desc[UR6][R10.64] ;  /* 0x000000060a0c7981 */ /* 0x000162000c1e1900 */
[----:B------:R-:W-:Y:S01]  /*2cd0*/  CS2R R14, SRZ ;  /* 0x00000000000e7805 */ /* 0x000fe2000001ff00 */
[----:B------:R-:W-:-:S07]  /*2ce0*/  IMAD.MOV.U32 R9, RZ, RZ, RZ ;  /* 0x000000ffff097224 */ /* 0x000fce00078e00ff */
.L_x_29:
[----:B0-----:R-:W0:Y:S08]  /*2cf0*/  LDC.64 R6, c[0x0][0x398] ;  /* 0x0000e600ff067b82 */ /* 0x001e300000000a00 */
[----:B------:R-:W1:Y:S01]  /*2d00*/  LDC.64 R10, c[0x0][0x390] ;  /* 0x0000e400ff0a7b82 */ /* 0x000e620000000a00 */
[----:B0-----:R-:W-:-:S06]  /*2d10*/  IMAD.WIDE.U32 R6, R9, 0x4, R6 ;  /* 0x0000000409067825 */ /* 0x001fcc00078e0006 */
[----:B------:R-:W2:Y:S01]  /*2d20*/  LDG.E R7, desc[UR6][R6.64] ;  /* 0x0000000606077981 */ /* 0x000ea2000c1e1900 */
[----:B-1----:R-:W-:-:S06]  /*2d30*/  IMAD.WIDE.U32 R20, R9, 0x4, R10 ;  /* 0x0000000409147825 */ /* 0x002fcc00078e000a */
[----:B------:R-:W3:Y:S01]  /*2d40*/  LDG.E R20, desc[UR6][R20.64] ;  /* 0x0000000614147981 */ /* 0x000ee2000c1e1900 */
[----:B------:R-:W-:Y:S02]  /*2d50*/  IMAD.MOV.U32 R2, RZ, RZ, R9 ;  /* 0x000000ffff027224 */ /* 0x000fe400078e0009 */
[----:B------:R-:W-:Y:S01]  /*2d60*/  VIADD R9, R9, 0x1 ;  /* 0x0000000109097836 */ /* 0x000fe20000000000 */
[----:B------:R-:W-:Y:S04]  /*2d70*/  BSSY.RECONVERGENT B0, `(.L_x_14) ;  /* 0x00001ca000007945 */ /* 0x000fe80003800200 */
[----:B------:R-:W-:Y:S01]  /*2d80*/  ISETP.NE.AND P1, PT, R9, R16, PT ;  /* 0x000000100900720c */ /* 0x000fe20003f25270 */
[----:B--2--5:R-:W-:-:S05]  /*2d90*/  FADD R10, R12, -R7 ;  /* 0x800000070c0a7221 */ /* 0x024fca0000000000 */
[----:B------:R-:W-:Y:S01]  /*2da0*/  FSETP.GT.AND P0, PT, |R10|, R17, PT ;  /* 0x000000110a00720b */ /* 0x000fe20003f04200 */
[----:B---3--:R-:W-:-:S05]  /*2db0*/  FADD R22, R13, -R20 ;  /* 0x800000140d167221 */ /* 0x008fca0000000000 */
[C---:B------:R-:W-:Y:S02]  /*2dc0*/  FMNMX R11, |R22|.reuse, |R10|, !PT ;  /* 0x4000000a160b7209 */ /* 0x040fe40007800200 */
[----:B------:R-:W-:-:S04]  /*2dd0*/  FSETP.GT.AND P0, PT, |R22|, R17, P0 ;  /* 0x000000111600720b */ /* 0x000fc80000704200 */
[----:B------:R-:W-:-:S13]  /*2de0*/  FSETP.GT.OR P0, PT, R11, R0, P0 ;  /* 0x000000000b00720b */ /* 0x000fda0000704400 */
[----:B------:R-:W-:Y:S05]  /*2df0*/  @P0 BRA `(.L_x_15) ;  /* 0x0000001c00040947 */ /* 0x000fea0003800000 */
[----:B------:R-:W-:-:S04]  /*2e00*/  FSETP.GEU.AND P0, PT, |R10|, R17, PT ;  /* 0x000000110a00720b */ /* 0x000fc80003f0e200 */
[----:B------:R-:W-:-:S13]  /*2e10*/  FSETP.GEU.OR P0, PT, |R22|, R17, P0 ;  /* 0x000000111600720b */ /* 0x000fda000070e600 */
[----:B------:R-:W-:Y:S05]  /*2e20*/  @P0 BRA `(.L_x_16) ;  /* 0x0000000800580947 */ /* 0x000fea0003800000 */
[----:B------:R-:W0:Y:S02]  /*2e30*/  LDC.64 R6, c[0x0][0x3a0] ;  /* 0x0000e800ff067b82 */ /* 0x000e240000000a00 */
[----:B0-----:R-:W-:-:S05]  /*2e40*/  IMAD.WIDE.U32 R6, R2, 0x4, R6 ;  /* 0x0000000402067825 */ /* 0x001fca00078e0006 */
[----:B------:R-:W2:Y:S02]  /*2e50*/  LDG.E R2, desc[UR6][R6.64] ;  /* 0x0000000606027981 */ /* 0x000ea4000c1e1900 */
[C---:B--2---:R-:W-:Y:S01]  /*2e60*/  FMUL R10, R2.reuse, 0.63661974668502807617 ;  /* 0x3f22f983020a7820 */ /* 0x044fe20000400000 */
[----:B------:R-:W-:-:S03]  /*2e70*/  FSETP.GE.AND P0, PT, |R2|, 105615, PT ;  /* 0x47ce47800200780b */ /* 0x000fc60003f06200 */
[----:B------:R-:W0:Y:S02]  /*2e80*/  F2I.NTZ R21, R10 ;  /* 0x0000000a00157305 */ /* 0x000e240000203100 */
[----:B0-----:R-:W-:Y:S01]  /*2e90*/  I2FP.F32.S32 R11, R21 ;  /* 0x00000015000b7245 */ /* 0x001fe20000201400 */
[----:B------:R-:W-:-:S04]  /*2ea0*/  IMAD.MOV.U32 R23, RZ, RZ, R21 ;  /* 0x000000ffff177224 */ /* 0x000fc800078e0015 */
[----:B------:R-:W-:-:S04]  /*2eb0*/  FFMA R20, R11, -1.5707962512969970703, R2 ;  /* 0xbfc90fda0b147823 */ /* 0x000fc80000000002 */
[----:B------:R-:W-:-:S04]  /*2ec0*/  FFMA R20, R11, -7.5497894158615963534e-08, R20 ;  /* 0xb3a221680b147823 */ /* 0x000fc80000000014 */
[----:B------:R-:W-:-:S04]  /*2ed0*/  FFMA R22, R11, -5.3903029534742383927e-15, R20 ;  /* 0xa7c234c50b167823 */ /* 0x000fc80000000014 */
[----:B------:R-:W-:Y:S01]  /*2ee0*/  IMAD.MOV.U32 R24, RZ, RZ, R22 ;  /* 0x000000ffff187224 */ /* 0x000fe200078e0016 */
[----:B------:R-:W-:Y:S06]  /*2ef0*/  @!P0 BRA `(.L_x_17) ;  /* 0x0000000000c88947 */ /* 0x000fec0003800000 */
[----:B------:R-:W-:-:S13]  /*2f00*/  FSETP.NEU.AND P0, PT, |R2|, +INF , PT ;  /* 0x7f8000000200780b */ /* 0x000fda0003f0d200 */
[----:B------:R-:W-:Y:S01]  /*2f10*/  @!P0 FMUL R24, RZ, R2 ;  /* 0x00000002ff188220 */ /* 0x000fe20000400000 */
[----:B------:R-:W-:Y:S01]  /*2f20*/  @!P0 IMAD.MOV.U32 R21, RZ, RZ, RZ ;  /* 0x000000ffff158224 */ /* 0x000fe200078e00ff */
[----:B------:R-:W-:Y:S06]  /*2f30*/  @!P0 BRA `(.L_x_17) ;  /* 0x0000000000b88947 */ /* 0x000fec0003800000 */
[----:B------:R-:W-:Y:S01]  /*2f40*/  IMAD.SHL.U32 R24, R2, 0x100, RZ ;  /* 0x0000010002187824 */ /* 0x000fe200078e00ff */
[----:B------:R-:W-:Y:S01]  /*2f50*/  CS2R R20, SRZ ;  /* 0x0000000000147805 */ /* 0x000fe2000001ff00 */
[----:B------:R-:W-:-:S03]  /*2f60*/  IMAD.MOV.U32 R19, RZ, RZ, RZ ;  /* 0x000000ffff137224 */ /* 0x000fc600078e00ff */
[----:B------:R-:W-:-:S07]  /*2f70*/  LOP3.LUT R24, R24, 0x80000000, RZ, 0xfc, !PT ;  /* 0x8000000018187812 */ /* 0x000fce00078efcff */
.L_x_18:
[----:B0-----:R-:W0:Y:S02]  /*2f80*/  LDC.64 R6, c[0x4][0x40] ;  /* 0x01001000ff067b82 */ /* 0x001e240000000a00 */
[----:B0-----:R-:W-:-:S05]  /*2f90*/  IMAD.WIDE.U32 R10, R20, 0x4, R6 ;  /* 0x00000004140a7825 */ /* 0x001fca00078e0006 */
[----:B------:R-:W2:Y:S01]  /*2fa0*/  LDG.E.CONSTANT R7, desc[UR6][R10.64] ;  /* 0x000000060a077981 */ /* 0x000ea2000c1e9900 */
[C---:B------:R-:W-:Y:S02]  /*2fb0*/  IMAD R25, R20.reuse, 0x4, R1 ;  /* 0x0000000414197824 */ /* 0x040fe400078e0201 */
[----:B------:R-:W-:-:S05]  /*2fc0*/  VIADD R20, R20, 0x1 ;  /* 0x0000000114147836 */ /* 0x000fca0000000000 */
[----:B------:R-:W-:Y:S01]  /*2fd0*/  ISETP.NE.AND P0, PT, R20, 0x6, PT ;  /* 0x000000061400780c */ /* 0x000fe20003f05270 */
[----:B--2---:R-:W-:-:S03]  /*2fe0*/  IMAD.WIDE.U32 R6, R7, R24, RZ ;  /* 0x0000001807067225 */ /* 0x004fc600078e00ff */
[----:B------:R-:W-:-:S05]  /*2ff0*/  IADD3 R6, P2, PT, R6, R19, RZ ;  /* 0x0000001306067210 */ /* 0x000fca0007f5e0ff */
[----:B------:R0:W-:Y:S01]  /*3000*/  STL [R25], R6 ;  /* 0x0000000619007387 */ /* 0x0001e20000100800 */
[----:B------:R-:W-:-:S03]  /*3010*/  IMAD.X R19, R7, 0x1, R21, P2 ;  /* 0x0000000107137824 */ /* 0x000fc600010e0615 */
[----:B------:R-:W-:Y:S05]  /*3020*/  @P0 BRA `(.L_x_18) ;  /* 0xfffffffc00d40947 */ /* 0x000fea000383ffff */
[----:B------:R-:W-:Y:S01]  /*3030*/  SHF.R.U32.HI R10, RZ, 0x17, R2 ;  /* 0x00000017ff0a7819 */ /* 0x000fe20000011602 */
[----:B------:R1:W-:Y:S03]  /*3040*/  STL [R1+0x18], R19 ;  /* 0x0000181301007387 */ /* 0x0003e60000100800 */
[C---:B0-----:R-:W-:Y:S02]  /*3050*/  LOP3.LUT R6, R10.reuse, 0xe0, RZ, 0xc0, !PT ;  /* 0x000000e00a067812 */ /* 0x041fe400078ec0ff */
[----:B------:R-:W-:-:S03]  /*3060*/  LOP3.LUT P0, RZ, R10, 0x1f, RZ, 0xc0, !PT ;  /* 0x0000001f0aff7812 */ /* 0x000fc6000780c0ff */
[----:B------:R-:W-:-:S05]  /*3070*/  VIADD R6, R6, 0xffffff80 ;  /* 0xffffff8006067836 */ /* 0x000fca0000000000 */
[----:B------:R-:W-:-:S05]  /*3080*/  SHF.R.U32.HI R6, RZ, 0x5, R6 ;  /* 0x00000005ff067819 */ /* 0x000fca0000011606 */
[----:B------:R-:W-:-:S05]  /*3090*/  IMAD R11, R6, -0x4, R1 ;  /* 0xfffffffc060b7824 */ /* 0x000fca00078e0201 */
[----:B------:R-:W2:Y:S04]  /*30a0*/  LDL R20, [R11+0x18] ;  /* 0x000018000b147983 */ /* 0x000ea80000100800 */
[----:B------:R-:W2:Y:S04]  /*30b0*/  LDL R7, [R11+0x14] ;  /* 0x000014000b077983 */ /* 0x000ea80000100800 */
[----:B------:R-:W3:Y:S01]  /*30c0*/  @P0 LDL R6, [R11+0x10] ;  /* 0x000010000b060983 */ /* 0x000ee20000100800 */
[----:B------:R-:W-:Y:S01]  /*30d0*/  LOP3.LUT R10, R10, 0x1f, RZ, 0xc0, !PT ;  /* 0x0000001f0a0a7812 */ /* 0x000fe200078ec0ff */
[----:B------:R-:W-:Y:S01]  /*30e0*/  UMOV UR4, 0x54442d19 ;  /* 0x54442d1900047882 */ /* 0x000fe20000000000 */
[----:B------:R-:W-:-:S02]  /*30f0*/  UMOV UR5, 0x3bf921fb ;  /* 0x3bf921fb00057882 */ /* 0x000fc40000000000 */
[-C--:B--2---:R-:W-:Y:S02]  /*3100*/  @P0 SHF.L.W.U32.HI R20, R7, R10.reuse, R20 ;  /* 0x0000000a07140219 */ /* 0x084fe40000010e14 */
[----:B---3--:R-:W-:Y:S02]  /*3110*/  @P0 SHF.L.W.U32.HI R7, R6, R10, R7 ;  /* 0x0000000a06070219 */ /* 0x008fe40000010e07 */
[----:B------:R-:W-:Y:S02]  /*3120*/  ISETP.GE.AND P0, PT, R2, RZ, PT ;  /* 0x000000ff0200720c */ /* 0x000fe40003f06270 */
[C-C-:B------:R-:W-:Y:S01]  /*3130*/  SHF.L.W.U32.HI R21, R7.reuse, 0x2, R20.reuse ;  /* 0x0000000207157819 */ /* 0x140fe20000010e14 */
[----:B------:R-:W-:Y:S01]  /*3140*/  IMAD.SHL.U32 R7, R7, 0x4, RZ ;  /* 0x0000000407077824 */ /* 0x000fe200078e00ff */
[----:B------:R-:W-:Y:S02]  /*3150*/  SHF.R.U32.HI R20, RZ, 0x1e, R20 ;  /* 0x0000001eff147819 */ /* 0x000fe40000011614 */
[----:B------:R-:W-:-:S02]  /*3160*/  SHF.R.S32.HI R10, RZ, 0x1f, R21 ;  /* 0x0000001fff0a7819 */ /* 0x000fc40000011415 */
[C---:B-1----:R-:W-:Y:S02]  /*3170*/  LOP3.LUT R19, R21.reuse, R2, RZ, 0x3c, !PT ;  /* 0x0000000215137212 */ /* 0x042fe400078e3cff */
[C---:B------:R-:W-:Y:S02]  /*3180*/  LOP3.LUT R6, R10.reuse, R7, RZ, 0x3c, !PT ;  /* 0x000000070a067212 */ /* 0x040fe400078e3cff */
[----:B------:R-:W-:Y:S02]  /*3190*/  LOP3.LUT R7, R10, R21, RZ, 0x3c, !PT ;  /* 0x000000150a077212 */ /* 0x000fe400078e3cff */
[----:B------:R-:W-:Y:S02]  /*31a0*/  LEA.HI R21, R21, R20, RZ, 0x1 ;  /* 0x0000001415157211 */ /* 0x000fe400078f08ff */
[----:B------:R-:W-:Y:S02]  /*31b0*/  ISETP.GE.AND P2, PT, R19, RZ, PT ;  /* 0x000000ff1300720c */ /* 0x000fe40003f46270 */
[----:B------:R-:W0:Y:S01]  /*31c0*/  I2F.F64.S64 R6, R6 ;  /* 0x0000000600067312 */ /* 0x000e220000301c00 */
[----:B------:R-:W-:-:S04]  /*31d0*/  IMAD.MOV R19, RZ, RZ, -R21 ;  /* 0x000000ffff137224 */ /* 0x000fc800078e0a15 */
[----:B------:R-:W-:Y:S01]  /*31e0*/  @!P0 IMAD.MOV.U32 R21, RZ, RZ, R19 ;  /* 0x000000ffff158224 */ /* 0x000fe200078e0013 */
[----:B0-----:R-:W-:-:S10]  /*31f0*/  DMUL R10, R6, UR4 ;  /* 0x00000004060a7c28 */ /* 0x001fd40008000000 */
[----:B------:R-:W0:Y:S02]  /*3200*/  F2F.F32.F64 R10, R10 ;  /* 0x0000000a000a7310 */ /* 0x000e240000301000 */
[----:B0-----:R-:W-:-:S07]  /*3210*/  FSEL R24, -R10, R10, !P2 ;  /* 0x0000000a0a187208 */ /* 0x001fce0005000100 */
.L_x_17:
[----:B------:R-:W-:Y:S02]  /*3220*/  IMAD.MOV.U32 R19, RZ, RZ, 0x37cbac00 ;  /* 0x37cbac00ff137424 */ /* 0x000fe400078e00ff */
[----:B------:R-:W-:Y:S01]  /*3230*/  FMUL R7, R24, R24 ;  /* 0x0000001818077220 */ /* 0x000fe20000400000 */
[----:B------:R-:W-:Y:S01]  /*3240*/  LOP3.LUT R10, R21, 0x1, RZ, 0xc0, !PT ;  /* 0x00000001150a7812 */ /* 0x000fe200078ec0ff */
[----:B------:R-:W-:Y:S02]  /*3250*/  IMAD.MOV.U32 R20, RZ, RZ, 0x3c0885e4 ;  /* 0x3c0885e4ff147424 */ /* 0x000fe400078e00ff */
[----:B------:R-:W-:Y:S01]  /*3260*/  FFMA R6, R7, R19, -0.0013887860113754868507 ;  /* 0xbab607ed07067423 */ /* 0x000fe20000000013 */
[----:B------:R-:W-:Y:S01]  /*3270*/  ISETP.NE.U32.AND P0, PT, R10, 0x1, PT ;  /* 0x000000010a00780c */ /* 0x000fe20003f05070 */
[----:B------:R-:W-:Y:S02]  /*3280*/  VIADD R11, R21, 0x1 ;  /* 0x00000001150b7836 */ /* 0x000fe40000000000 */
[----:B------:R-:W-:Y:S01]  /*3290*/  IMAD.MOV.U32 R21, RZ, RZ, 0x3e2aaaa8 ;  /* 0x3e2aaaa8ff157424 */ /* 0x000fe200078e00ff */
[----:B------:R-:W-:-:S02]  /*32a0*/  FSEL R10, R6, -0.00019574658654164522886, P0 ;  /* 0xb94d4153060a7808 */ /* 0x000fc40000000000 */
[----:B------:R-:W-:Y:S02]  /*32b0*/  FSEL R26, R20, 0.041666727513074874878, !P0 ;  /* 0x3d2aaabb141a7808 */ /* 0x000fe40004000000 */
[----:B------:R-:W-:Y:S02]  /*32c0*/  LOP3.LUT P2, RZ, R11, 0x2, RZ, 0xc0, !PT ;  /* 0x000000020bff7812 */ /* 0x000fe4000784c0ff */
[----:B------:R-:W-:Y:S01]  /*32d0*/  FSEL R6, R24, 1, !P0 ;  /* 0x3f80000018067808 */ /* 0x000fe20004000000 */
[----:B------:R-:W-:Y:S01]  /*32e0*/  FFMA R10, R7, R10, R26 ;  /* 0x0000000a070a7223 */ /* 0x000fe2000000001a */
[----:B------:R-:W-:Y:S02]  /*32f0*/  FSEL R25, -R21, -0.4999999701976776123, !P0 ;  /* 0xbeffffff15197808 */ /* 0x000fe40004000100 */
[----:B------:R-:W-:Y:S01]  /*3300*/  FSETP.GE.AND P0, PT, |R2|, 105615, PT ;  /* 0x47ce47800200780b */ /* 0x000fe20003f06200 */
[C---:B------:R-:W-:Y:S02]  /*3310*/  FFMA R11, R7.reuse, R6, RZ ;  /* 0x00000006070b7223 */ /* 0x040fe400000000ff */
[----:B------:R-:W-:-:S04]  /*3320*/  FFMA R10, R7, R10, R25 ;  /* 0x0000000a070a7223 */ /* 0x000fc80000000019 */
[----:B------:R-:W-:-:S04]  /*3330*/  FFMA R6, R11, R10, R6 ;  /* 0x0000000a0b067223 */ /* 0x000fc80000000006 */
[----:B------:R-:W-:-:S04]  /*3340*/  @P2 FADD R6, RZ, -R6 ;  /* 0x80000006ff062221 */ /* 0x000fc80000000000 */
[----:B------:R-:W-:Y:S01]  /*3350*/  FADD R15, R15, R6 ;  /* 0x000000060f0f7221 */ /* 0x000fe20000000000 */
        /* <DEDUP_REMOVED lines=9> */
.L_x_20:
[----:B0-----:R-:W0:Y:S02]  /*33f0*/  LDC.64 R6, c[0x4][0x40] ;  /* 0x01001000ff067b82 */ /* 0x001e240000000a00 */
[----:B0-----:R-:W-:-:S06]  /*3400*/  IMAD.WIDE.U32 R6, R24, 0x4, R6 ;  /* 0x0000000418067825 */ /* 0x001fcc00078e0006 */
        /* <DEDUP_REMOVED lines=11> */
[C---:B------:R-:W-:Y:S02]  /*34c0*/  LOP3.LUT R6, R10.reuse, 0xe0, RZ, 0xc0, !PT ;  /* 0x000000e00a067812 */ /* 0x040fe400078ec0ff */
        /* <DEDUP_REMOVED lines=9> */
[----:B------:R-:W-:Y:S01]  /*3560*/  UMOV UR5, 0x3bf921fb ;  /* 0x3bf921fb00057882 */ /* 0x000fe20000000000 */
[----:B------:R-:W-:-:S02]  /*3570*/  ISETP.GE.AND P2, PT, R2, RZ, PT ;  /* 0x000000ff0200720c */ /* 0x000fc40003f46270 */
[-C--:B--2---:R-:W-:Y:S02]  /*3580*/  @P0 SHF.L.W.U32.HI R22, R7, R10.reuse, R22 ;  /* 0x0000000a07160219 */ /* 0x084fe40000010e16 */
[----:B---3--:R-:W-:-:S04]  /*3590*/  @P0 SHF.L.W.U32.HI R7, R6, R10, R7 ;  /* 0x0000000a06070219 */ /* 0x008fc80000010e07 */
[C-C-:B------:R-:W-:Y:S01]  /*35a0*/  SHF.L.W.U32.HI R25, R7.reuse, 0x2, R22.reuse ;  /* 0x0000000207197819 */ /* 0x140fe20000010e16 */
[----:B------:R-:W-:Y:S01]  /*35b0*/  IMAD.SHL.U32 R7, R7, 0x4, RZ ;  /* 0x0000000407077824 */ /* 0x000fe200078e00ff */
[----:B------:R-:W-:Y:S02]  /*35c0*/  SHF.R.U32.HI R22, RZ, 0x1e, R22 ;  /* 0x0000001eff167819 */ /* 0x000fe40000011616 */
[----:B------:R-:W-:Y:S02]  /*35d0*/  SHF.R.S32.HI R10, RZ, 0x1f, R25 ;  /* 0x0000001fff0a7819 */ /* 0x000fe40000011419 */
[----:B------:R-:W-:Y:S02]  /*35e0*/  LOP3.LUT R2, R25, R2, RZ, 0x3c, !PT ;  /* 0x0000000219027212 */ /* 0x000fe400078e3cff */
[C---:B------:R-:W-:Y:S02]  /*35f0*/  LOP3.LUT R6, R10.reuse, R7, RZ, 0x3c, !PT ;  /* 0x000000070a067212 */ /* 0x040fe400078e3cff */
[----:B------:R-:W-:-:S02]  /*3600*/  LOP3.LUT R7, R10, R25, RZ, 0x3c, !PT ;  /* 0x000000190a077212 */ /* 0x000fc400078e3cff */
[----:B-1----:R-:W-:Y:S02]  /*3610*/  LEA.HI R23, R25, R22, RZ, 0x1 ;  /* 0x0000001619177211 */ /* 0x002fe400078f08ff */
[----:B------:R-:W-:Y:S02]  /*3620*/  ISETP.GE.AND P0, PT, R2, RZ, PT ;  /* 0x000000ff0200720c */ /* 0x000fe40003f06270 */
[----:B------:R-:W1:Y:S01]  /*3630*/  I2F.F64.S64 R6, R6 ;  /* 0x0000000600067312 */ /* 0x000e620000301c00 */
[----:B------:R-:W-:-:S04]  /*3640*/  IMAD.MOV R2, RZ, RZ, -R23 ;  /* 0x000000ffff027224 */ /* 0x000fc800078e0a17 */
[----:B------:R-:W-:Y:S01]  /*3650*/  @!P2 IMAD.MOV.U32 R23, RZ, RZ, R2 ;  /* 0x000000ffff17a224 */ /* 0x000fe200078e0002 */
[----:B-1----:R-:W-:-:S10]  /*3660*/  DMUL R10, R6, UR4 ;  /* 0x00000004060a7c28 */ /* 0x002fd40008000000 */
[----:B------:R-:W1:Y:S02]  /*3670*/  F2F.F32.F64 R10, R10 ;  /* 0x0000000a000a7310 */ /* 0x000e640000301000 */
[----:B-1----:R-:W-:-:S07]  /*3680*/  FSEL R22, -R10, R10, !P0 ;  /* 0x0000000a0a167208 */ /* 0x002fce0004000100 */
.L_x_19:
[----:B------:R-:W-:Y:S01]  /*3690*/  FMUL R2, R22, R22 ;  /* 0x0000001616027220 */ /* 0x000fe20000400000 */
[C---:B------:R-:W-:Y:S02]  /*36a0*/  LOP3.LUT R6, R23.reuse, 0x1, RZ, 0xc0, !PT ;  /* 0x0000000117067812 */ /* 0x040fe400078ec0ff */
[----:B------:R-:W-:Y:S01]  /*36b0*/  LOP3.LUT P2, RZ, R23, 0x2, RZ, 0xc0, !PT ;  /* 0x0000000217ff7812 */ /* 0x000fe2000784c0ff */
[----:B------:R-:W-:Y:S01]  /*36c0*/  FFMA R19, R2, R19, -0.0013887860113754868507 ;  /* 0xbab607ed02137423 */ /* 0x000fe20000000013 */
[----:B------:R-:W-:-:S04]  /*36d0*/  ISETP.NE.U32.AND P0, PT, R6, 0x1, PT ;  /* 0x000000010600780c */ /* 0x000fc80003f05070 */
[----:B------:R-:W-:Y:S02]  /*36e0*/  FSEL R7, R20, 0.041666727513074874878, P0 ;  /* 0x3d2aaabb14077808 */ /* 0x000fe40000000000 */
[----:B------:R-:W-:Y:S02]  /*36f0*/  FSEL R19, R19, -0.00019574658654164522886, !P0 ;  /* 0xb94d415313137808 */ /* 0x000fe40004000000 */
[----:B------:R-:W-:Y:S02]  /*3700*/  FSEL R22, R22, 1, P0 ;  /* 0x3f80000016167808 */ /* 0x000fe40000000000 */
[----:B------:R-:W-:Y:S01]  /*3710*/  FSEL R6, -R21, -0.4999999701976776123, P0 ;  /* 0xbeffffff15067808 */ /* 0x000fe20000000100 */
[C---:B------:R-:W-:Y:S02]  /*3720*/  FFMA R19, R2.reuse, R19, R7 ;  /* 0x0000001302137223 */ /* 0x040fe40000000007 */
[C---:B------:R-:W-:Y:S02]  /*3730*/  FFMA R7, R2.reuse, R22, RZ ;  /* 0x0000001602077223 */ /* 0x040fe400000000ff */
[----:B------:R-:W-:-:S04]  /*3740*/  FFMA R6, R2, R19, R6 ;  /* 0x0000001302067223 */ /* 0x000fc80000000006 */
[----:B------:R-:W-:-:S04]  /*3750*/  FFMA R7, R7, R6, R22 ;  /* 0x0000000607077223 */ /* 0x000fc80000000016 */
[----:B------:R-:W-:-:S04]  /*3760*/  @P2 FADD R7, RZ, -R7 ;  /* 0x80000007ff072221 */ /* 0x000fc80000000000 */
[----:B------:R-:W-:Y:S01]  /*3770*/  FADD R14, R14, R7 ;  /* 0x000000070e0e7221 */ /* 0x000fe20000000000 */
[----:B------:R-:W-:Y:S06]  /*3780*/  BRA `(.L_x_15) ;  /* 0x0000001000a07947 */ /* 0x000fec0003800000 */
.L_x_16:
[----:B------:R-:W-:Y:S01]  /*3790*/  FSETP.NEU.AND P0, PT, |R22|, 1, PT ;  /* 0x3f8000001600780b */ /* 0x000fe20003f0d200 */
[----:B------:R-:W-:Y:S01]  /*37a0*/  BSSY.RECONVERGENT B1, `(.L_x_21) ;  /* 0x0000046000017945 */ /* 0x000fe20003800200 */
[----:B------:R-:W-:Y:S01]  /*37b0*/  FSETP.NEU.AND P2, PT, |R10|, 1, PT ;  /* 0x3f8000000a00780b */ /* 0x000fe20003f4d200 */
[----:B------:R-:W-:Y:S02]  /*37c0*/  IMAD.MOV.U32 R6, RZ, RZ, 0x3f800000 ;  /* 0x3f800000ff067424 */ /* 0x000fe400078e00ff */
[----:B------:R-:W-:-:S08]  /*37d0*/  IMAD.MOV.U32 R7, RZ, RZ, 0x3f800000 ;  /* 0x3f800000ff077424 */ /* 0x000fd000078e00ff */
[----:B------:R-:W-:Y:S05]  /*37e0*/  @!P0 BRA `(.L_x_22) ;  /* 0x0000000400048947 */ /* 0x000fea0003800000 */
[----:B------:R-:W-:-:S13]  /*37f0*/  FSETP.NAN.AND P0, PT, |R22|, |R22|, PT ;  /* 0x400000161600720b */ /* 0x000fda0003f08200 */
[----:B------:R-:W-:Y:S01]  /*3800*/  @P0 FADD R7, |R22|, 2 ;  /* 0x4000000016070421 */ /* 0x000fe20000000200 */
[----:B------:R-:W-:Y:S06]  /*3810*/  @P0 BRA `(.L_x_22) ;  /* 0x0000000000f80947 */ /* 0x000fec0003800000 */
[C---:B------:R-:W-:Y:S01]  /*3820*/  FMUL R7, |R22|.reuse, 16777216 ;  /* 0x4b80000016077820 */ /* 0x040fe20000400200 */
[----:B------:R-:W-:Y:S01]  /*3830*/  FSETP.GEU.AND P0, PT, |R22|, 1.175494350822287508e-38, PT ;  /* 0x008000001600780b */ /* 0x000fe20003f0e200 */
[----:B------:R-:W-:-:S03]  /*3840*/  IMAD.MOV.U32 R23, RZ, RZ, 0x3a2c32e4 ;  /* 0x3a2c32e4ff177424 */ /* 0x000fc600078e00ff */
[----:B------:R-:W-:Y:S02]  /*3850*/  FSEL R7, R7, |R22|, !P0 ;  /* 0x4000001607077208 */ /* 0x000fe40004000000 */
[----:B------:R-:W-:Y:S02]  /*3860*/  FSEL R19, RZ, -24, P0 ;  /* 0xc1c00000ff137808 */ /* 0x000fe40000000000 */
[----:B------:R-:W-:Y:S01]  /*3870*/  FSETP.NEU.AND P0, PT, |R22|, +INF , PT ;  /* 0x7f8000001600780b */ /* 0x000fe20003f0d200 */
[----:B------:R-:W-:-:S03]  /*3880*/  VIADD R11, R7, 0xc0cafb0d ;  /* 0xc0cafb0d070b7836 */ /* 0x000fc60000000000 */
[----:B------:R-:W-:Y:S02]  /*3890*/  FSETP.NEU.AND P0, PT, |R22|, RZ, P0 ;  /* 0x000000ff1600720b */ /* 0x000fe4000070d200 */
[----:B------:R-:W-:-:S05]  /*38a0*/  LOP3.LUT R20, R11, 0xff800000, RZ, 0xc0, !PT ;  /* 0xff8000000b147812 */ /* 0x000fca00078ec0ff */
[----:B------:R-:W-:Y:S01]  /*38b0*/  IMAD.IADD R11, R7, 0x1, -R20 ;  /* 0x00000001070b7824 */ /* 0x000fe200078e0a14 */
[----:B------:R-:W-:-:S03]  /*38c0*/  I2FP.F32.S32 R20, R20 ;  /* 0x0000001400147245 */ /* 0x000fc60000201400 */
[C---:B------:R-:W-:Y:S01]  /*38d0*/  FADD R7, R11.reuse, 1 ;  /* 0x3f8000000b077421 */ /* 0x040fe20000000000 */
[----:B------:R-:W-:Y:S01]  /*38e0*/  FADD R26, R11, -1 ;  /* 0xbf8000000b1a7421 */ /* 0x000fe20000000000 */
[----:B------:R-:W-:-:S03]  /*38f0*/  @!P0 FADD R22, |R22|, |R22| ;  /* 0x4000001616168221 */ /* 0x000fc60000000200 */
[----:B------:R-:W-:Y:S01]  /*3900*/  FADD R24, R26, R26 ;  /* 0x0000001a1a187221 */ /* 0x000fe20000000000 */
[----:B------:R-:W0:Y:S03]  /*3910*/  MUFU.RCP R7, R7 ;  /* 0x0000000700077308 */ /* 0x000e260000001000 */
[----:B0-----:R-:W-:Y:S01]  /*3920*/  FMUL R11, R7, R24 ;  /* 0x00000018070b7220 */ /* 0x001fe20000400000 */
[----:B------:R-:W-:-:S03]  /*3930*/  FFMA R24, R20, 1.1920928955078125e-07, R19 ;  /* 0x3400000014187823 */ /* 0x000fc60000000013 */
[----:B------:R-:W-:Y:S01]  /*3940*/  FADD R21, R26, -R11 ;  /* 0x8000000b1a157221 */ /* 0x000fe20000000000 */
[CC--:B------:R-:W-:Y:S01]  /*3950*/  FMUL R20, R11.reuse, R11.reuse ;  /* 0x0000000b0b147220 */ /* 0x0c0fe20000400000 */
[----:B------:R-:W-:Y:S02]  /*3960*/  FFMA R19, R11, 1.4426950216293334961, R24 ;  /* 0x3fb8aa3b0b137823 */ /* 0x000fe40000000018 */
[----:B------:R-:W-:Y:S02]  /*3970*/  FADD R21, R21, R21 ;  /* 0x0000001515157221 */ /* 0x000fe40000000000 */
[----:B------:R-:W-:Y:S02]  /*3980*/  FADD R24, R24, -R19 ;  /* 0x8000001318187221 */ /* 0x000fe40000000000 */
[----:B------:R-:W-:Y:S01]  /*3990*/  FFMA R26, R26, -R11, R21 ;  /* 0x8000000b1a1a7223 */ /* 0x000fe20000000015 */
[----:B------:R-:W-:Y:S01]  /*39a0*/  FFMA R21, R20, R23, 0.0032181653659790754318 ;  /* 0x3b52e7db14157423 */ /* 0x000fe20000000017 */
[----:B------:R-:W-:-:S02]  /*39b0*/  FFMA R23, R11, 1.4426950216293334961, R24 ;  /* 0x3fb8aa3b0b177823 */ /* 0x000fc40000000018 */
[----:B------:R-:W-:Y:S01]  /*39c0*/  FMUL R26, R7, R26 ;  /* 0x0000001a071a7220 */ /* 0x000fe20000400000 */
[----:B------:R-:W-:-:S03]  /*39d0*/  FFMA R21, R20, R21, 0.018033718690276145935 ;  /* 0x3c93bb7314157423 */ /* 0x000fc60000000015 */
[----:B------:R-:W-:Y:S01]  /*39e0*/  FFMA R24, R26, 1.4426950216293334961, R23 ;  /* 0x3fb8aa3b1a187823 */ /* 0x000fe20000000017 */
[----:B------:R-:W-:-:S04]  /*39f0*/  FFMA R21, R20, R21, 0.12022458761930465698 ;  /* 0x3df6384f14157423 */ /* 0x000fc80000000015 */
[----:B------:R-:W-:Y:S01]  /*3a00*/  FMUL R20, R20, R21 ;  /* 0x0000001514147220 */ /* 0x000fe20000400000 */
[----:B------:R-:W-:-:S03]  /*3a10*/  FFMA R21, R11, 1.9251366722983220825e-08, R24 ;  /* 0x32a55e340b157823 */ /* 0x000fc60000000018 */
        /* <DEDUP_REMOVED lines=11> */
[----:B------:R-:W-:Y:S01]  /*3ad0*/  FFMA R26, R19, 2, R26 ;  /* 0x40000000131a7823 */ /* 0x000fe2000000001a */
[----:B0-----:R-:W-:Y:S01]  /*3ae0*/  FADD R11, R7, -R20 ;  /* 0x80000014070b7221 */ /* 0x001fe20000000000 */
[----:B------:R-:W-:-:S03]  /*3af0*/  FSETP.GT.AND P3, PT, R20, RZ, PT ;  /* 0x000000ff1400720b */ /* 0x000fc60003f64000 */
[----:B------:R-:W-:Y:S01]  /*3b00*/  FADD R11, R11, R26 ;  /* 0x0000001a0b0b7221 */ /* 0x000fe20000000000 */
[----:B------:R-:W-:Y:S02]  /*3b10*/  SEL R19, RZ, 0x83000000, P3 ;  /* 0x83000000ff137807 */ /* 0x000fe40001800000 */
[----:B------:R-:W-:Y:S01]  /*3b20*/  FSETP.GEU.AND P3, PT, R7, RZ, PT ;  /* 0x000000ff0700720b */ /* 0x000fe20003f6e000 */
[----:B------:R-:W-:Y:S02]  /*3b30*/  FFMA R24, R11, R24, 0.0013391353422775864601 ;  /* 0x3aaf85ed0b187423 */ /* 0x000fe40000000018 */
[----:B------:R-:W-:Y:S02]  /*3b40*/  VIADD R20, R19, 0x7f000000 ;  /* 0x7f00000013147836 */ /* 0x000fe40000000000 */
[C---:B------:R-:W-:Y:S02]  /*3b50*/  FFMA R26, R11.reuse, R24, 0.0096188392490148544312 ;  /* 0x3c1d98560b1a7423 */ /* 0x040fe40000000018 */
[----:B------:R0:W1:Y:S02]  /*3b60*/  F2I.NTZ R24, R7 ;  /* 0x0000000700187305 */ /* 0x0000640000203100 */
[----:B------:R-:W-:-:S04]  /*3b70*/  FFMA R26, R11, R26, 0.055503588169813156128 ;  /* 0x3d6357bb0b1a7423 */ /* 0x000fc8000000001a */
[----:B------:R-:W-:Y:S01]  /*3b80*/  FFMA R26, R11, R26, 0.24022644758224487305 ;  /* 0x3e75fdec0b1a7423 */ /* 0x000fe2000000001a */
[----:B0-----:R-:W-:-:S03]  /*3b90*/  FSEL R7, RZ, +INF , !P3 ;  /* 0x7f800000ff077808 */ /* 0x001fc60005800000 */
[----:B------:R-:W-:-:S04]  /*3ba0*/  FFMA R26, R11, R26, 0.69314718246459960938 ;  /* 0x3f3172180b1a7423 */ /* 0x000fc8000000001a */
[----:B------:R-:W-:Y:S01]  /*3bb0*/  FFMA R11, R11, R26, 1 ;  /* 0x3f8000000b0b7423 */ /* 0x000fe2000000001a */
[----:B-1----:R-:W-:-:S03]  /*3bc0*/  IMAD R24, R24, 0x800000, -R19 ;  /* 0x0080000018187824 */ /* 0x002fc600078e0a13 */
[----:B------:R-:W-:-:S04]  /*3bd0*/  FMUL R11, R20, R11 ;  /* 0x0000000b140b7220 */ /* 0x000fc80000400000 */
[----:B------:R-:W-:Y:S01]  /*3be0*/  @!P4 FMUL R7, R24, R11 ;  /* 0x0000000b1807c220 */ /* 0x000fe20000400000 */
[----:B------:R-:W-:-:S07]  /*3bf0*/  @!P0 LOP3.LUT R7, R22, 0x7fffffff, RZ, 0xc0, !PT ;  /* 0x7fffffff16078812 */ /* 0x000fce00078ec0ff */
.L_x_22:
[----:B------:R-:W-:Y:S05]  /*3c00*/  BSYNC.RECONVERGENT B1 ;  /* 0x0000000000017941 */ /* 0x000fea0003800200 */
.L_x_21:
[----:B------:R-:W-:Y:S04]  /*3c10*/  BSSY.RECONVERGENT B1, `(.L_x_23) ;  /* 0x0000043000017945 */ /* 0x000fe80003800200 */
[----:B------:R-:W-:Y:S05]  /*3c20*/  @!P2 BRA `(.L_x_24) ;  /* 0x000000040004a947 */ /* 0x000fea0003800000 */
[----:B------:R-:W-:-:S13]  /*3c30*/  FSETP.NAN.AND P0, PT, |R10|, |R10|, PT ;  /* 0x4000000a0a00720b */ /* 0x000fda0003f08200 */
[----:B------:R-:W-:Y:S01]  /*3c40*/  @P0 FADD R6, |R10|, 2 ;  /* 0x400000000a060421 */ /* 0x000fe20000000200 */
[----:B------:R-:W-:Y:S06]  /*3c50*/  @P0 BRA `(.L_x_24) ;  /* 0x0000000000f80947 */ /* 0x000fec0003800000 */
[C---:B------:R-:W-:Y:S01]  /*3c60*/  FMUL R11, |R10|.reuse, 16777216 ;  /* 0x4b8000000a0b7820 */ /* 0x040fe20000400200 */
[----:B------:R-:W-:Y:S01]  /*3c70*/  FSETP.GEU.AND P0, PT, |R10|, 1.175494350822287508e-38, PT ;  /* 0x008000000a00780b */ /* 0x000fe20003f0e200 */
[----:B------:R-:W-:-:S03]  /*3c80*/  IMAD.MOV.U32 R23, RZ, RZ, 0x3a2c32e4 ;  /* 0x3a2c32e4ff177424 */ /* 0x000fc600078e00ff */
[----:B------:R-:W-:-:S05]  /*3c90*/  FSEL R11, R11, |R10|, !P0 ;  /* 0x4000000a0b0b7208 */ /* 0x000fca0004000000 */
[----:B------:R-:W-:-:S05]  /*3ca0*/  VIADD R6, R11, 0xc0cafb0d ;  /* 0xc0cafb0d0b067836 */ /* 0x000fca0000000000 */
[----:B------:R-:W-:-:S05]  /*3cb0*/  LOP3.LUT R20, R6, 0xff800000, RZ, 0xc0, !PT ;  /* 0xff80000006147812 */ /* 0x000fca00078ec0ff */
[----:B------:R-:W-:Y:S01]  /*3cc0*/  IMAD.IADD R11, R11, 0x1, -R20 ;  /* 0x000000010b0b7824 */ /* 0x000fe200078e0a14 */
[----:B------:R-:W-:-:S03]  /*3cd0*/  I2FP.F32.S32 R20, R20 ;  /* 0x0000001400147245 */ /* 0x000fc60000201400 */
[C---:B------:R-:W-:Y:S01]  /*3ce0*/  FADD R6, R11.reuse, 1 ;  /* 0x3f8000000b067421 */ /* 0x040fe20000000000 */
[----:B------:R-:W-:Y:S01]  /*3cf0*/  FADD R22, R11, -1 ;  /* 0xbf8000000b167421 */ /* 0x000fe20000000000 */
[----:B------:R-:W-:Y:S02]  /*3d00*/  FSEL R11, RZ, -24, P0 ;  /* 0xc1c00000ff0b7808 */ /* 0x000fe40000000000 */
[----:B------:R-:W-:Y:S01]  /*3d10*/  FSETP.NEU.AND P0, PT, |R10|, +INF , PT ;  /* 0x7f8000000a00780b */ /* 0x000fe20003f0d200 */
[----:B------:R-:W-:Y:S01]  /*3d20*/  FADD R19, R22, R22 ;  /* 0x0000001616137221 */ /* 0x000fe20000000000 */
[----:B------:R-:W0:Y:S01]  /*3d30*/  MUFU.RCP R6, R6 ;  /* 0x0000000600067308 */ /* 0x000e220000001000 */
[----:B------:R-:W-:Y:S01]  /*3d40*/  FFMA R24, R20, 1.1920928955078125e-07, R11 ;  /* 0x3400000014187823 */ /* 0x000fe2000000000b */
[----:B------:R-:W-:-:S13]  /*3d50*/  FSETP.NEU.AND P0, PT, |R10|, RZ, P0 ;  /* 0x000000ff0a00720b */ /* 0x000fda000070d200 */
[----:B------:R-:W-:Y:S01]  /*3d60*/  @!P0 FADD R10, |R10|, |R10| ;  /* 0x4000000a0a0a8221 */ /* 0x000fe20000000200 */
[----:B0-----:R-:W-:-:S04]  /*3d70*/  FMUL R19, R6, R19 ;  /* 0x0000001306137220 */ /* 0x001fc80000400000 */
[----:B------:R-:W-:Y:S01]  /*3d80*/  FADD R21, R22, -R19 ;  /* 0x8000001316157221 */ /* 0x000fe20000000000 */
[C---:B------:R-:W-:Y:S01]  /*3d90*/  FMUL R20, R19.reuse, R19 ;  /* 0x0000001313147220 */ /* 0x040fe20000400000 */
[----:B------:R-:W-:Y:S02]  /*3da0*/  FFMA R11, R19, 1.4426950216293334961, R24 ;  /* 0x3fb8aa3b130b7823 */ /* 0x000fe40000000018 */
[----:B------:R-:W-:Y:S01]  /*3db0*/  FADD R21, R21, R21 ;  /* 0x0000001515157221 */ /* 0x000fe20000000000 */
[----:B------:R-:W-:Y:S01]  /*3dc0*/  FFMA R23, R20, R23, 0.0032181653659790754318 ;  /* 0x3b52e7db14177423 */ /* 0x000fe20000000017 */
[----:B------:R-:W-:Y:S02]  /*3dd0*/  FADD R24, R24, -R11 ;  /* 0x8000000b18187221 */ /* 0x000fe40000000000 */
[----:B------:R-:W-:Y:S01]  /*3de0*/  FFMA R21, R22, -R19, R21 ;  /* 0x8000001316157223 */ /* 0x000fe20000000015 */
[----:B------:R-:W-:Y:S01]  /*3df0*/  FFMA R23, R20, R23, 0.018033718690276145935 ;  /* 0x3c93bb7314177423 */ /* 0x000fe20000000017 */
[----:B------:R-:W-:Y:S01]  /*3e00*/  FFMA R24, R19, 1.4426950216293334961, R24 ;  /* 0x3fb8aa3b13187823 */ /* 0x000fe20000000018 */
[----:B------:R-:W-:-:S02]  /*3e10*/  IMAD.MOV.U32 R22, RZ, RZ, 0x391fcb8e ;  /* 0x391fcb8eff167424 */ /* 0x000fc400078e00ff */
        /* <DEDUP_REMOVED lines=14> */
[----:B------:R-:W-:-:S03]  /*3f00*/  FSETP.GT.AND P3, PT, |R6|, 152, PT ;  /* 0x431800000600780b */ /* 0x000fc60003f64200 */
        /* <DEDUP_REMOVED lines=19> */
.L_x_24:
[----:B------:R-:W-:Y:S05]  /*4040*/  BSYNC.RECONVERGENT B1 ;  /* 0x0000000000017941 */ /* 0x000fea0003800200 */
.L_x_23:
[----:B------:R-:W-:-:S05]  /*4050*/  FADD R7, R6, R7 ;  /* 0x0000000706077221 */ /* 0x000fca0000000000 */
[----:B------:R-:W-:-:S13]  /*4060*/  FSETP.GEU.AND P0, PT, R7, R18, PT ;  /* 0x000000120700720b */ /* 0x000fda0003f0e000 */
        /* <DEDUP_REMOVED lines=20> */
[----:B------:R-:W-:Y:S01]  /*41b0*/  IMAD.MOV.U32 R19, RZ, RZ, R1 ;  /* 0x000000ffff137224 */ /* 0x000fe200078e0001 */
[----:B------:R-:W0:Y:S02]  /*41c0*/  LDCU.64 UR8, c[0x4][0x40] ;  /* 0x01000800ff0877ac */ /* 0x000e240008000a00 */
[----:B------:R-:W-:Y:S01]  /*41d0*/  LOP3.LUT R25, R6, 0x80000000, RZ, 0xfc, !PT ;  /* 0x8000000006197812 */ /* 0x000fe200078efcff */
[----:B------:R-:W-:-:S06]  /*41e0*/  UMOV UR4, URZ ;  /* 0x000000ff00047c82 */ /* 0x000fcc0008000000 */
.L_x_26:
[----:B0-----:R-:W-:Y:S02]  /*41f0*/  IMAD.U32 R6, RZ, RZ, UR8 ;  /* 0x00000008ff067e24 */ /* 0x001fe4000f8e00ff */
[----:B------:R-:W-:-:S05]  /*4200*/  IMAD.U32 R7, RZ, RZ, UR9 ;  /* 0x00000009ff077e24 */ /* 0x000fca000f8e00ff */
[----:B------:R-:W2:Y:S01]  /*4210*/  LDG.E.CONSTANT R6, desc[UR6][R6.64] ;  /* 0x0000000606067981 */ /* 0x000ea2000c1e9900 */
[----:B------:R-:W-:Y:S02]  /*4220*/  UIADD3 UR8, UP0, UPT, UR8, 0x4, URZ ;  /* 0x0000000408087890 */ /* 0x000fe4000ff1e0ff */
[----:B------:R-:W-:Y:S02]  /*4230*/  UIADD3 UR4, UPT, UPT, UR4, 0x1, URZ ;  /* 0x0000000104047890 */ /* 0x000fe4000fffe0ff */
[----:B------:R-:W-:Y:S02]  /*4240*/  UIADD3.X UR9, UPT, UPT, URZ, UR9, URZ, UP0, !UPT ;  /* 0x00000009ff097290 */ /* 0x000fe400087fe4ff */
[----:B------:R-:W-:Y:S01]  /*4250*/  UISETP.NE.AND UP0, UPT, UR4, 0x6, UPT ;  /* 0x000000060400788c */ /* 0x000fe2000bf05270 */
[----:B--2---:R-:W-:-:S03]  /*4260*/  IMAD.WIDE.U32 R10, R6, R25, RZ ;  /* 0x00000019060a7225 */ /* 0x004fc600078e00ff */
[----:B------:R-:W-:-:S05]  /*4270*/  IADD3 R10, P0, PT, R10, R20, RZ ;  /* 0x000000140a0a7210 */ /* 0x000fca0007f1e0ff */
[----:B------:R0:W-:Y:S01]  /*4280*/  STL [R19], R10 ;  /* 0x0000000a13007387 */ /* 0x0001e20000100800 */
[----:B------:R-:W-:Y:S02]  /*4290*/  IMAD.X R20, R11, 0x1, R21, P0 ;  /* 0x000000010b147824 */ /* 0x000fe400000e0615 */
[----:B0-----:R-:W-:Y:S01]  /*42a0*/  VIADD R19, R19, 0x4 ;  /* 0x0000000413137836 */ /* 0x001fe20000000000 */
[----:B------:R-:W-:Y:S06]  /*42b0*/  BRA.U UP0, `(.L_x_26) ;  /* 0xfffffffd00cc7547 */ /* 0x000fec000b83ffff */
        /* <DEDUP_REMOVED lines=18> */
[----:B0-----:R-:W-:Y:S02]  /*43e0*/  SHF.R.U32.HI R20, RZ, 0x1e, R19 ;  /* 0x0000001eff147819 */ /* 0x001fe40000011613 */
[----:B------:R-:W-:-:S02]  /*43f0*/  SHF.R.S32.HI R7, RZ, 0x1f, R21 ;  /* 0x0000001fff077819 */ /* 0x000fc40000011415 */
[----:B------:R-:W-:Y:S02]  /*4400*/  LEA.HI R19, R21, R20, RZ, 0x1 ;  /* 0x0000001415137211 */ /* 0x000fe400078f08ff */
[C---:B------:R-:W-:Y:S02]  /*4410*/  LOP3.LUT R6, R7.reuse, R6, RZ, 0x3c, !PT ;  /* 0x0000000607067212 */ /* 0x040fe400078e3cff */
[----:B------:R-:W-:Y:S01]  /*4420*/  LOP3.LUT R7, R7, R21, RZ, 0x3c, !PT ;  /* 0x0000001507077212 */ /* 0x000fe200078e3cff */
[----:B------:R-:W-:Y:S01]  /*4430*/  IMAD.MOV R20, RZ, RZ, -R19 ;  /* 0x000000ffff147224 */ /* 0x000fe200078e0a13 */
[----:B------:R-:W-:-:S03]  /*4440*/  LOP3.LUT R24, R21, R2, RZ, 0x3c, !PT ;  /* 0x0000000215187212 */ /* 0x000fc600078e3cff */
[----:B------:R-:W-:Y:S01]  /*4450*/  @!P0 IMAD.MOV.U32 R19, RZ, RZ, R20 ;  /* 0x000000ffff138224 */ /* 0x000fe200078e0014 */
[----:B------:R-:W0:Y:S01]  /*4460*/  I2F.F64.S64 R6, R6 ;  /* 0x0000000600067312 */ /* 0x000e220000301c00 */
[----:B------:R-:W-:Y:S01]  /*4470*/  ISETP.GE.AND P2, PT, R24, RZ, PT ;  /* 0x000000ff1800720c */ /* 0x000fe20003f46270 */
[----:B0-----:R-:W-:-:S10]  /*4480*/  DMUL R10, R6, UR4 ;  /* 0x00000004060a7c28 */ /* 0x001fd40008000000 */
[----:B------:R-:W0:Y:S02]  /*4490*/  F2F.F32.F64 R10, R10 ;  /* 0x0000000a000a7310 */ /* 0x000e240000301000 */
[----:B0-----:R-:W-:-:S07]  /*44a0*/  FSEL R24, -R10, R10, !P2 ;  /* 0x0000000a0a187208 */ /* 0x001fce0005000100 */
.L_x_25:
        /* <DEDUP_REMOVED lines=29> */
.L_x_28:
        /* <DEDUP_REMOVED lines=42> */
.L_x_27:
        /* <DEDUP_REMOVED lines=14> */
[----:B------:R-:W-:-:S07]  /*4a00*/  FADD R14, R14, R11 ;  /* 0x0000000b0e0e7221 */ /* 0x000fce0000000000 */
.L_x_15:
[----:B------:R-:W-:Y:S05]  /*4a10*/  BSYNC.RECONVERGENT B0 ;  /* 0x0000000000007941 */ /* 0x000fea0003800200 */
.L_x_14:
[----:B------:R-:W-:Y:S05]  /*4a20*/  @P1 BRA `(.L_x_29) ;  /* 0xffffffe000b01947 */ /* 0x000fea000383ffff */
.L_x_13:
[CC--:B------:R-:W-:Y:S01]  /*4a30*/  FSETP.GT.AND P2, PT, |R14|.reuse, |R15|.reuse, PT ;  /* 0x4000000f0e00720b */ /* 0x0c0fe20003f44200 */
[----:B------:R-:W-:Y:S03]  /*4a40*/  BSSY.RECONVERGENT B0, `(.L_x_30) ;  /* 0x000000d000007945 */ /* 0x000fe60003800200 */
[----:B------:R-:W-:Y:S02]  /*4a50*/  FSEL R7, |R14|, |R15|, P2 ;  /* 0x4000000f0e077208 */ /* 0x000fe40001000200 */
[----:B------:R-:W-:Y:S02]  /*4a60*/  FSEL R0, |R15|, |R14|, P2 ;  /* 0x4000000e0f007208 */ /* 0x000fe40001000200 */
[----:B------:R-:W1:Y:S08]  /*4a70*/  MUFU.RCP R2, R7 ;  /* 0x0000000700027308 */ /* 0x000e700000001000 */
[----:B------:R-:W2:Y:S01]  /*4a80*/  FCHK P0, R0, R7 ;  /* 0x0000000700007302 */ /* 0x000ea20000000000 */
[----:B-1----:R-:W-:-:S04]  /*4a90*/  FFMA R9, -R7, R2, 1 ;  /* 0x3f80000007097423 */ /* 0x002fc80000000102 */
[----:B------:R-:W-:-:S04]  /*4aa0*/  FFMA R9, R2, R9, R2 ;  /* 0x0000000902097223 */ /* 0x000fc80000000002 */
[----:B------:R-:W-:-:S04]  /*4ab0*/  FFMA R2, R0, R9, RZ ;  /* 0x0000000900027223 */ /* 0x000fc800000000ff */
[----:B------:R-:W-:-:S04]  /*4ac0*/  FFMA R6, -R7, R2, R0 ;  /* 0x0000000207067223 */ /* 0x000fc80000000100 */
[----:B------:R-:W-:Y:S01]  /*4ad0*/  FFMA R2, R9, R6, R2 ;  /* 0x0000000609027223 */ /* 0x000fe20000000002 */
[----:B--2---:R-:W-:Y:S06]  /*4ae0*/  @!P0 BRA `(.L_x_31) ;  /* 0x0000000000088947 */ /* 0x004fec0003800000 */
[----:B------:R-:W-:-:S07]  /*4af0*/  MOV R6, 0x4b10 ;  /* 0x00004b1000067802 */ /* 0x000fce0000000f00 */
[----:B0-----:R-:W-:Y:S05]  /*4b00*/  CALL.REL.NOINC `($__internal_0_$__cuda_sm3x_div_rn_noftz_f32_slowpath) ;  /* 0x0000000000cc7944 */ /* 0x001fea0003c00000 */
.L_x_31:
[----:B------:R-:W-:Y:S05]  /*4b10*/  BSYNC.RECONVERGENT B0 ;  /* 0x0000000000007941 */ /* 0x000fea0003800200 */
.L_x_30:
[----:B------:R-:W1:Y:S01]  /*4b20*/  LDC.64 R10, c[0x0][0x388] ;  /* 0x0000e200ff0a7b82 */ /* 0x000e620000000a00 */
[----:B------:R-:W-:Y:S02]  /*4b30*/  IMAD.MOV.U32 R9, RZ, RZ, 0x3b33710b ;  /* 0x3b33710bff097424 */ /* 0x000fe400078e00ff */
[----:B------:R-:W-:Y:S01]  /*4b40*/  FMUL R6, R2, R2 ;  /* 0x0000000202067220 */ /* 0x000fe20000400000 */
[----:B------:R-:W-:Y:S01]  /*4b50*/  SHF.R.U32.HI R12, RZ, 0x2, R5 ;  /* 0x00000002ff0c7819 */ /* 0x000fe20000011605 */
[----:B------:R-:W2:Y:S01]  /*4b60*/  LDCU.64 UR4, c[0x0][0x3a8] ;  /* 0x00007500ff0477ac */ /* 0x000ea20008000a00 */
[----:B-1----:R1:W3:Y:S01]  /*4b70*/  LDG.E R0, desc[UR6][R10.64+0x4] ;  /* 0x000004060a007981 */ /* 0x0022e2000c1e1900 */
[----:B------:R-:W-:Y:S01]  /*4b80*/  FFMA R9, R6, R9, -0.015681877732276916504 ;  /* 0xbc80774806097423 */ /* 0x000fe20000000009 */
[----:B------:R-:W-:Y:S01]  /*4b90*/  LOP3.LUT R12, R12, R5, RZ, 0x3c, !PT ;  /* 0x000000050c0c7212 */ /* 0x000fe200078e3cff */
[----:B------:R-:W-:Y:S01]  /*4ba0*/  IMAD.SHL.U32 R5, R3, 0x10, RZ ;  /* 0x0000001003057824 */ /* 0x000fe200078e00ff */
[C---:B------:R-:W-:Y:S01]  /*4bb0*/  ISETP.GE.AND P0, PT, R15.reuse, RZ, PT ;  /* 0x000000ff0f00720c */ /* 0x040fe20003f06270 */
[----:B------:R-:W-:Y:S01]  /*4bc0*/  FFMA R9, R6, R9, 0.042200751602649688721 ;  /* 0x3d2cdab206097423 */ /* 0x000fe20000000009 */
[----:B------:R-:W-:Y:S01]  /*4bd0*/  FSETP.NEU.AND P3, PT, |R15|, |R14|, PT ;  /* 0x4000000e0f00720b */ /* 0x000fe20003f6d200 */
[----:B------:R-:W-:Y:S01]  /*4be0*/  FADD R15, |R14|, |R15| ;  /* 0x4000000f0e0f7221 */ /* 0x000fe20000000200 */
[----:B------:R-:W-:Y:S01]  /*4bf0*/  FSETP.NEU.AND P1, PT, R7, RZ, PT ;  /* 0x000000ff0700720b */ /* 0x000fe20003f2d000 */
[----:B------:R-:W-:Y:S01]  /*4c00*/  FFMA R9, R6, R9, -0.074792981147766113281 ;  /* 0xbd992d1006097423 */ /* 0x000fe20000000009 */
[----:B-1----:R-:W-:-:S03]  /*4c10*/  IMAD.MOV.U32 R10, RZ, RZ, 0x3f6ee581 ;  /* 0x3f6ee581ff0a7424 */ /* 0x002fc600078e00ff */
[----:B------:R-:W-:-:S04]  /*4c20*/  FFMA R9, R6, R9, 0.10640415549278259277 ;  /* 0x3dd9ea6c06097423 */ /* 0x000fc80000000009 */
[----:B------:R-:W-:-:S04]  /*4c30*/  FFMA R9, R6, R9, -0.14207722246646881104 ;  /* 0xbe117cb106097423 */ /* 0x000fc80000000009 */
[----:B------:R-:W-:-:S04]  /*4c40*/  FFMA R9, R6, R9, 0.19993925094604492188 ;  /* 0x3e4cbce006097423 */ /* 0x000fc80000000009 */
[----:B------:R-:W-:-:S04]  /*4c50*/  FFMA R9, R6, R9, -0.33333197236061096191 ;  /* 0xbeaaaa7d06097423 */ /* 0x000fc80000000009 */
[----:B------:R-:W-:Y:S01]  /*4c60*/  FMUL R9, R6, R9 ;  /* 0x0000000906097220 */ /* 0x000fe20000400000 */
[----:B------:R-:W-:-:S03]  /*4c70*/  IMAD.SHL.U32 R6, R12, 0x2, RZ ;  /* 0x000000020c067824 */ /* 0x000fc600078e00ff */
[----:B------:R-:W-:Y:S02]  /*4c80*/  FFMA R9, R9, R2, R2 ;  /* 0x0000000209097223 */ /* 0x000fe40000000002 */
[----:B------:R-:W-:Y:S02]  /*4c90*/  LOP3.LUT R6, R12, R6, R5, 0x96, !PT ;  /* 0x000000060c067212 */ /* 0x000fe400078e9605 */
[C---:B------:R-:W-:Y:S01]  /*4ca0*/  FFMA R2, R10.reuse, 1.6832555532455444336, -R9 ;  /* 0x3fd774eb0a027823 */ /* 0x040fe20000000809 */
[----:B------:R-:W-:Y:S02]  /*4cb0*/  FSEL R5, R10, 1.8663789033889770508, P2 ;  /* 0x3feee5810a057808 */ /* 0x000fe40001000000 */
[----:B------:R-:W-:Y:S02]  /*4cc0*/  LOP3.LUT R3, R6, R3, RZ, 0x3c, !PT ;  /* 0x0000000306037212 */ /* 0x000fe400078e3cff */
[-C--:B------:R-:W-:Y:S02]  /*4cd0*/  FSEL R11, R2, R9.reuse, P2 ;  /* 0x00000009020b7208 */ /* 0x080fe40001000000 */
[----:B------:R-:W-:-:S02]  /*4ce0*/  FSEL R2, R9, -R9, P2 ;  /* 0x8000000909027208 */ /* 0x000fc40001000000 */
[----:B------:R-:W-:-:S03]  /*4cf0*/  IADD3 R3, PT, PT, R4, 0x587c5, R3 ;  /* 0x000587c504037810 */ /* 0x000fc60007ffe003 */
[----:B------:R-:W-:Y:S01]  /*4d00*/  @!P0 FFMA R11, R5, 1.6832555532455444336, R2 ;  /* 0x3fd774eb050b8823 */ /* 0x000fe20000000002 */
[----:B------:R-:W-:Y:S01]  /*4d10*/  IMAD.MOV.U32 R2, RZ, RZ, 0x4016cbe4 ;  /* 0x4016cbe4ff027424 */ /* 0x000fe200078e00ff */
[----:B------:R-:W-:-:S04]  /*4d20*/  I2FP.F32.U32 R3, R3 ;  /* 0x0000000300037245 */ /* 0x000fc80000201000 */
[----:B------:R-:W-:Y:S01]  /*4d30*/  @!P3 FSEL R11, R2, 0.78539818525314331055, !P0 ;  /* 0x3f490fdb020bb808 */ /* 0x000fe20004000000 */
[----:B------:R-:W-:Y:S01]  /*4d40*/  IMAD.MOV.U32 R2, RZ, RZ, 0x2f800000 ;  /* 0x2f800000ff027424 */ /* 0x000fe200078e00ff */
[----:B------:R-:W-:Y:S02]  /*4d50*/  @!P1 FSEL R11, RZ, 3.1415927410125732422, P0 ;  /* 0x40490fdbff0b9808 */ /* 0x000fe40000000000 */
[----:B------:R-:W-:Y:S01]  /*4d60*/  FSETP.NAN.AND P0, PT, R15, R15, PT ;  /* 0x0000000f0f00720b */ /* 0x000fe20003f08000 */
[----:B------:R-:W-:Y:S01]  /*4d70*/  FFMA R9, R3, R2, 1.1641532182693481445e-10 ;  /* 0x2f00000003097423 */ /* 0x000fe20000000002 */
[----:B------:R-:W-:-:S03]  /*4d80*/  LOP3.LUT R14, R11, 0x80000000, R14, 0xb8, !PT ;  /* 0x800000000b0e7812 */ /* 0x000fc600078eb80e */
[----:B------:R-:W1:Y:S01]  /*4d90*/  F2F.F64.F32 R4, R9 ;  /* 0x0000000900047310 */ /* 0x000e620000201800 */
[----:B------:R-:W-:-:S07]  /*4da0*/  FSEL R14, R15, R14, P0 ;  /* 0x0000000e0f0e7208 */ /* 0x000fce0000000000 */
[----:B------:R-:W-:Y:S01]  /*4db0*/  F2F.F64.F32 R2, R14 ;  /* 0x0000000e00027310 */ /* 0x000fe20000201800 */
[----:B-1----:R-:W-:-:S07]  /*4dc0*/  DADD R4, R4, -0.5 ;  /* 0xbfe0000004047429 */ /* 0x002fce0000000000 */
[----:B---3--:R-:W1:Y:S02]  /*4dd0*/  F2F.F64.F32 R6, R0 ;  /* 0x0000000000067310 */ /* 0x008e640000201800 */
[----:B-1----:R-:W-:Y:S01]  /*4de0*/  DFMA R2, R4, R6, R2 ;  /* 0x000000060402722b */ /* 0x002fe20000000002 */
[----:B--2---:R-:W-:-:S04]  /*4df0*/  LEA R4, P0, R8, UR4, 0x2 ;  /* 0x0000000408047c11 */ /* 0x004fc8000f8010ff */
[----:B------:R-:W-:-:S05]  /*4e00*/  LEA.HI.X R5, R8, UR5, RZ, 0x2, P0 ;  /* 0x0000000508057c11 */ /* 0x000fca00080f14ff */
[----:B------:R-:W1:Y:S02]  /*4e10*/  F2F.F32.F64 R3, R2 ;  /* 0x0000000200037310 */ /* 0x000e640000301000 */
[----:B-1----:R-:W-:Y:S01]  /*4e20*/  STG.E desc[UR6][R4.64], R3 ;  /* 0x0000000304007986 */ /* 0x002fe2000c101906 */
[----:B------:R-:W-:Y:S05]  /*4e30*/  EXIT ;  /* 0x000000000000794d */ /* 0x000fea0003800000 */
        .weak           $__internal_0_$__cuda_sm3x_div_rn_noftz_f32_slowpath
        .type           $__internal_0_$__cuda_sm3x_div_rn_noftz_f32_slowpath,@function
        .size           $__internal_0_$__cuda_sm3x_div_rn_noftz_f32_slowpath,(.L_x_71 - $__internal_0_$__cuda_sm3x_div_rn_noftz_f32_slowpath)
$__internal_0_$__cuda_sm3x_div_rn_noftz_f32_slowpath:
[--C-:B------:R-:W-:Y:S01]  /*4e40*/  SHF.R.U32.HI R10, RZ, 0x17, R7.reuse ;  /* 0x00000017ff0a7819 */ /* 0x100fe20000011607 */
[----:B------:R-:W-:Y:S01]  /*4e50*/  BSSY.RECONVERGENT B1, `(.L_x_32) ;  /* 0x0000064000017945 */ /* 0x000fe20003800200 */
[--C-:B------:R-:W-:Y:S01]  /*4e60*/  SHF.R.U32.HI R2, RZ, 0x17, R0.reuse ;  /* 0x00000017ff027819 */ /* 0x100fe20000011600 */
[----:B------:R-:W-:Y:S01]  /*4e70*/  IMAD.MOV.U32 R11, RZ, RZ, R7 ;  /* 0x000000ffff0b7224 */ /* 0x000fe200078e0007 */
[----:B------:R-:W-:Y:S02]  /*4e80*/  LOP3.LUT R10, R10, 0xff, RZ, 0xc0, !PT ;  /* 0x000000ff0a0a7812 */ /* 0x000fe400078ec0ff */
[----:B------:R-:W-:Y:S01]  /*4e90*/  LOP3.LUT R13, R2, 0xff, RZ, 0xc0, !PT ;  /* 0x000000ff020d7812 */ /* 0x000fe200078ec0ff */
[----:B------:R-:W-:Y:S02]  /*4ea0*/  IMAD.MOV.U32 R2, RZ, RZ, R0 ;  /* 0x000000ffff027224 */ /* 0x000fe400078e0000 */
[----:B------:R-:W-:Y:S02]  /*4eb0*/  VIADD R16, R10, 0xffffffff ;  /* 0xffffffff0a107836 */ /* 0x000fe40000000000 */
[----:B------:R-:W-:-:S03]  /*4ec0*/  VIADD R12, R13, 0xffffffff ;  /* 0xffffffff0d0c7836 */ /* 0x000fc60000000000 */
[----:B------:R-:W-:-:S04]  /*4ed0*/  ISETP.GT.U32.AND P0, PT, R16, 0xfd, PT ;  /* 0x000000fd1000780c */ /* 0x000fc80003f04070 */
[----:B------:R-:W-:-:S13]  /*4ee0*/  ISETP.GT.U32.OR P0, PT, R12, 0xfd, P0 ;  /* 0x000000fd0c00780c */ /* 0x000fda0000704470 */
[----:B------:R-:W-:Y:S01]  /*4ef0*/  @!P0 IMAD.MOV.U32 R9, RZ, RZ, RZ ;  /* 0x000000ffff098224 */ /* 0x000fe200078e00ff */
[----:B------:R-:W-:Y:S06]  /*4f00*/  @!P0 BRA `(.L_x_33) ;  /* 0x00000000005c8947 */ /* 0x000fec0003800000 */
[----:B------:R-:W-:Y:S02]  /*4f10*/  FSETP.GTU.FTZ.AND P0, PT, |R0|, +INF , PT ;  /* 0x7f8000000000780b */ /* 0x000fe40003f1c200 */
[----:B------:R-:W-:-:S04]  /*4f20*/  FSETP.GTU.FTZ.AND P1, PT, |R7|, +INF , PT ;  /* 0x7f8000000700780b */ /* 0x000fc80003f3c200 */
[----:B------:R-:W-:-:S13]  /*4f30*/  PLOP3.LUT P0, PT, P0, P1, PT, 0xf8, 0x8f ;  /* 0x00000000008f781c */ /* 0x000fda0000703f70 */
[----:B------:R-:W-:Y:S05]  /*4f40*/  @P0 BRA `(.L_x_34) ;  /* 0x00000004004c0947 */ /* 0x000fea0003800000 */
[----:B------:R-:W-:-:S13]  /*4f50*/  LOP3.LUT P0, RZ, R11, 0x7fffffff, R2, 0xc8, !PT ;  /* 0x7fffffff0bff7812 */ /* 0x000fda000780c802 */
[----:B------:R-:W-:Y:S05]  /*4f60*/  @!P0 BRA `(.L_x_35) ;  /* 0x00000004003c8947 */ /* 0x000fea0003800000 */
[C---:B------:R-:W-:Y:S02]  /*4f70*/  FSETP.NEU.FTZ.AND P0, PT, |R0|.reuse, +INF , PT ;  /* 0x7f8000000000780b */ /* 0x040fe40003f1d200 */
[----:B------:R-:W-:Y:S02]  /*4f80*/  FSETP.NEU.FTZ.AND P3, PT, |R7|, +INF , PT ;  /* 0x7f8000000700780b */ /* 0x000fe40003f7d200 */
[----:B------:R-:W-:-:S11]  /*4f90*/  FSETP.NEU.FTZ.AND P1, PT, |R0|, +INF , PT ;  /* 0x7f8000000000780b */ /* 0x000fd60003f3d200 */
[----:B------:R-:W-:Y:S05]  /*4fa0*/  @!P3 BRA !P0, `(.L_x_35) ;  /* 0x00000004002cb947 */ /* 0x000fea0004000000 */
[----:B------:R-:W-:-:S04]  /*4fb0*/  LOP3.LUT P0, RZ, R2, 0x7fffffff, RZ, 0xc0, !PT ;  /* 0x7fffffff02ff7812 */ /* 0x000fc8000780c0ff */
[----:B------:R-:W-:-:S13]  /*4fc0*/  PLOP3.LUT P0, PT, P3, P0, PT, 0x2f, 0xf2 ;  /* 0x0000000000f2781c */ /* 0x000fda0001f00577 */
[----:B------:R-:W-:Y:S05]  /*4fd0*/  @P0 BRA `(.L_x_36) ;  /* 0x0000000400180947 */ /* 0x000fea0003800000 */
[----:B------:R-:W-:-:S04]  /*4fe0*/  LOP3.LUT P0, RZ, R11, 0x7fffffff, RZ, 0xc0, !PT ;  /* 0x7fffffff0bff7812 */ /* 0x000fc8000780c0ff */
[----:B------:R-:W-:-:S13]  /*4ff0*/  PLOP3.LUT P0, PT, P1, P0, PT, 0x2f, 0xf2 ;  /* 0x0000000000f2781c */ /* 0x000fda0000f00577 */
[----:B------:R-:W-:Y:S05]  /*5000*/  @P0 BRA `(.L_x_37) ;  /* 0x0000000400000947 */ /* 0x000fea0003800000 */
[----:B------:R-:W-:Y:S02]  /*5010*/  ISETP.GE.AND P0, PT, R12, RZ, PT ;  /* 0x000000ff0c00720c */ /* 0x000fe40003f06270 */
[----:B------:R-:W-:-:S11]  /*5020*/  ISETP.GE.AND P1, PT, R16, RZ, PT ;  /* 0x000000ff1000720c */ /* 0x000fd60003f26270 */
[----:B------:R-:W-:Y:S02]  /*5030*/  @P0 IMAD.MOV.U32 R9, RZ, RZ, RZ ;  /* 0x000000ffff090224 */ /* 0x000fe400078e00ff */
[----:B------:R-:W-:Y:S01]  /*5040*/  @!P0 FFMA R2, R0, 1.84467440737095516160e+19, RZ ;  /* 0x5f80000000028823 */ /* 0x000fe200000000ff */
[----:B------:R-:W-:Y:S02]  /*5050*/  @!P0 IMAD.MOV.U32 R9, RZ, RZ, -0x40 ;  /* 0xffffffc0ff098424 */ /* 0x000fe400078e00ff */
[----:B------:R-:W-:Y:S02]  /*5060*/  @!P1 FFMA R11, R7, 1.84467440737095516160e+19, RZ ;  /* 0x5f800000070b9823 */ /* 0x000fe400000000ff */
[----:B------:R-:W-:-:S07]  /*5070*/  @!P1 VIADD R9, R9, 0x40 ;  /* 0x0000004009099836 */ /* 0x000fce0000000000 */
.L_x_33:
[----:B------:R-:W-:Y:S01]  /*5080*/  LEA R12, R10, 0xc0800000, 0x17 ;  /* 0xc08000000a0c7811 */ /* 0x000fe200078eb8ff */
[----:B------:R-:W-:Y:S01]  /*5090*/  VIADD R13, R13, 0xffffff81 ;  /* 0xffffff810d0d7836 */ /* 0x000fe20000000000 */
[----:B------:R-:W-:Y:S03]  /*50a0*/  BSSY.RECONVERGENT B2, `(.L_x_38) ;  /* 0x0000035000027945 */ /* 0x000fe60003800200 */
[----:B------:R-:W-:Y:S02]  /*50b0*/  IMAD.IADD R12, R11, 0x1, -R12 ;  /* 0x000000010b0c7824 */ /* 0x000fe400078e0a0c */
[C---:B------:R-:W-:Y:S02]  /*50c0*/  IMAD R2, R13.reuse, -0x800000, R2 ;  /* 0xff8000000d027824 */ /* 0x040fe400078e0202 */
[----:B------:R0:W1:Y:S01]  /*50d0*/  MUFU.RCP R11, R12 ;  /* 0x0000000c000b7308 */ /* 0x0000620000001000 */
[----:B------:R-:W-:Y:S01]  /*50e0*/  FADD.FTZ R17, -R12, -RZ ;  /* 0x800000ff0c117221 */ /* 0x000fe20000010100 */
[----:B0-----:R-:W-:-:S05]  /*50f0*/  IADD3 R12, PT, PT, R13, 0x7f, -R10 ;  /* 0x0000007f0d0c7810 */ /* 0x001fca0007ffe80a */
[----:B------:R-:W-:Y:S02]  /*5100*/  IMAD.IADD R9, R12, 0x1, R9 ;  /* 0x000000010c097824 */ /* 0x000fe400078e0209 */
[----:B-1----:R-:W-:-:S04]  /*5110*/  FFMA R16, R11, R17, 1 ;  /* 0x3f8000000b107423 */ /* 0x002fc80000000011 */
[----:B------:R-:W-:-:S04]  /*5120*/  FFMA R11, R11, R16, R11 ;  /* 0x000000100b0b7223 */ /* 0x000fc8000000000b */
[----:B------:R-:W-:-:S04]  /*5130*/  FFMA R16, R2, R11, RZ ;  /* 0x0000000b02107223 */ /* 0x000fc800000000ff */
[----:B------:R-:W-:-:S04]  /*5140*/  FFMA R19, R17, R16, R2 ;  /* 0x0000001011137223 */ /* 0x000fc80000000002 */
[----:B------:R-:W-:-:S04]  /*5150*/  FFMA R16, R11, R19, R16 ;  /* 0x000000130b107223 */ /* 0x000fc80000000010 */
[----:B------:R-:W-:-:S04]  /*5160*/  FFMA R17, R17, R16, R2 ;  /* 0x0000001011117223 */ /* 0x000fc80000000002 */
[----:B------:R-:W-:-:S05]  /*5170*/  FFMA R2, R11, R17, R16 ;  /* 0x000000110b027223 */ /* 0x000fca0000000010 */
[----:B------:R-:W-:-:S04]  /*5180*/  SHF.R.U32.HI R10, RZ, 0x17, R2 ;  /* 0x00000017ff0a7819 */ /* 0x000fc80000011602 */
[----:B------:R-:W-:-:S05]  /*5190*/  LOP3.LUT R10, R10, 0xff, RZ, 0xc0, !PT ;  /* 0x000000ff0a0a7812 */ /* 0x000fca00078ec0ff */
[----:B------:R-:W-:-:S04]  /*51a0*/  IMAD.IADD R13, R10, 0x1, R9 ;  /* 0x000000010a0d7824 */ /* 0x000fc800078e0209 */
[----:B------:R-:W-:-:S05]  /*51b0*/  VIADD R10, R13, 0xffffffff ;  /* 0xffffffff0d0a7836 */ /* 0x000fca0000000000 */
[----:B------:R-:W-:-:S13]  /*51c0*/  ISETP.GE.U32.AND P0, PT, R10, 0xfe, PT ;  /* 0x000000fe0a00780c */ /* 0x000fda0003f06070 */
[----:B------:R-:W-:Y:S05]  /*51d0*/  @!P0 BRA `(.L_x_39) ;  /* 0x0000000000808947 */ /* 0x000fea0003800000 */
[----:B------:R-:W-:-:S13]  /*51e0*/  ISETP.GT.AND P0, PT, R13, 0xfe, PT ;  /* 0x000000fe0d00780c */ /* 0x000fda0003f04270 */
[----:B------:R-:W-:Y:S05]  /*51f0*/  @P0 BRA `(.L_x_40) ;  /* 0x00000000006c0947 */ /* 0x000fea0003800000 */
[----:B------:R-:W-:-:S13]  /*5200*/  ISETP.GE.AND P0, PT, R13, 0x1, PT ;  /* 0x000000010d00780c */ /* 0x000fda0003f06270 */
[----:B------:R-:W-:Y:S05]  /*5210*/  @P0 BRA `(.L_x_41) ;  /* 0x0000000000740947 */ /* 0x000fea0003800000 */
[----:B------:R-:W-:Y:S02]  /*5220*/  ISETP.GE.AND P0, PT, R13, -0x18, PT ;  /* 0xffffffe80d00780c */ /* 0x000fe40003f06270 */
[----:B------:R-:W-:-:S11]  /*5230*/  LOP3.LUT R2, R2, 0x80000000, RZ, 0xc0, !PT ;  /* 0x8000000002027812 */ /* 0x000fd600078ec0ff */
[----:B------:R-:W-:Y:S05]  /*5240*/  @!P0 BRA `(.L_x_41) ;  /* 0x0000000000688947 */ /* 0x000fea0003800000 */
[CCC-:B------:R-:W-:Y:S01]  /*5250*/  FFMA.RZ R9, R11.reuse, R17.reuse, R16.reuse ;  /* 0x000000110b097223 */ /* 0x1c0fe2000000c010 */
[-CC-:B------:R-:W-:Y:S01]  /*5260*/  FFMA.RM R10, R11, R17.reuse, R16.reuse ;  /* 0x000000110b0a7223 */ /* 0x180fe20000004010 */
[C---:B------:R-:W-:Y:S02]  /*5270*/  ISETP.NE.AND P3, PT, R13.reuse, RZ, PT ;  /* 0x000000ff0d00720c */ /* 0x040fe40003f65270 */
[----:B------:R-:W-:Y:S02]  /*5280*/  ISETP.NE.AND P1, PT, R13, RZ, PT ;  /* 0x000000ff0d00720c */ /* 0x000fe40003f25270 */
[----:B------:R-:W-:Y:S01]  /*5290*/  LOP3.LUT R12, R9, 0x7fffff, RZ, 0xc0, !PT ;  /* 0x007fffff090c7812 */ /* 0x000fe200078ec0ff */
[----:B------:R-:W-:Y:S01]  /*52a0*/  FFMA.RP R9, R11, R17, R16 ;  /* 0x000000110b097223 */ /* 0x000fe20000008010 */
[----:B------:R-:W-:Y:S02]  /*52b0*/  VIADD R11, R13, 0x20 ;  /* 0x000000200d0b7836 */ /* 0x000fe40000000000 */
[----:B------:R-:W-:Y:S01]  /*52c0*/  LOP3.LUT R12, R12, 0x800000, RZ, 0xfc, !PT ;  /* 0x008000000c0c7812 */ /* 0x000fe200078efcff */
[----:B------:R-:W-:Y:S01]  /*52d0*/  IMAD.MOV R13, RZ, RZ, -R13 ;  /* 0x000000ffff0d7224 */ /* 0x000fe200078e0a0d */
[----:B------:R-:W-:-:S02]  /*52e0*/  FSETP.NEU.FTZ.AND P0, PT, R9, R10, PT ;  /* 0x0000000a0900720b */ /* 0x000fc40003f1d000 */
[----:B------:R-:W-:Y:S02]  /*52f0*/  SHF.L.U32 R11, R12, R11, RZ ;  /* 0x0000000b0c0b7219 */ /* 0x000fe400000006ff */
[----:B------:R-:W-:Y:S02]  /*5300*/  SEL R9, R13, RZ, P3 ;  /* 0x000000ff0d097207 */ /* 0x000fe40001800000 */
[----:B------:R-:W-:Y:S02]  /*5310*/  ISETP.NE.AND P1, PT, R11, RZ, P1 ;  /* 0x000000ff0b00720c */ /* 0x000fe40000f25270 */
[----:B------:R-:W-:Y:S02]  /*5320*/  SHF.R.U32.HI R9, RZ, R9, R12 ;  /* 0x00000009ff097219 */ /* 0x000fe4000001160c */
[----:B------:R-:W-:Y:S02]  /*5330*/  PLOP3.LUT P0, PT, P0, P1, PT, 0xf8, 0x8f ;  /* 0x00000000008f781c */ /* 0x000fe40000703f70 */
[----:B------:R-:W-:-:S02]  /*5340*/  SHF.R.U32.HI R11, RZ, 0x1, R9 ;  /* 0x00000001ff0b7819 */ /* 0x000fc40000011609 */
[----:B------:R-:W-:-:S04]  /*5350*/  SEL R10, RZ, 0x1, !P0 ;  /* 0x00000001ff0a7807 */ /* 0x000fc80004000000 */
[----:B------:R-:W-:-:S04]  /*5360*/  LOP3.LUT R10, R10, 0x1, R11, 0xf8, !PT ;  /* 0x000000010a0a7812 */ /* 0x000fc800078ef80b */
[----:B------:R-:W-:-:S05]  /*5370*/  LOP3.LUT R10, R10, R9, RZ, 0xc0, !PT ;  /* 0x000000090a0a7212 */ /* 0x000fca00078ec0ff */
[----:B------:R-:W-:-:S05]  /*5380*/  IMAD.IADD R11, R11, 0x1, R10 ;  /* 0x000000010b0b7824 */ /* 0x000fca00078e020a */
[----:B------:R-:W-:Y:S01]  /*5390*/  LOP3.LUT R2, R11, R2, RZ, 0xfc, !PT ;  /* 0x000000020b027212 */ /* 0x000fe200078efcff */
[----:B------:R-:W-:Y:S06]  /*53a0*/  BRA `(.L_x_41) ;  /* 0x0000000000107947 */ /* 0x000fec0003800000 */
.L_x_40:
[----:B------:R-:W-:-:S04]  /*53b0*/  LOP3.LUT R2, R2, 0x80000000, RZ, 0xc0, !PT ;  /* 0x8000000002027812 */ /* 0x000fc800078ec0ff */
[----:B------:R-:W-:Y:S01]  /*53c0*/  LOP3.LUT R2, R2, 0x7f800000, RZ, 0xfc, !PT ;  /* 0x7f80000002027812 */ /* 0x000fe200078efcff */
[----:B------:R-:W-:Y:S06]  /*53d0*/  BRA `(.L_x_41) ;  /* 0x0000000000047947 */ /* 0x000fec0003800000 */
.L_x_39:
[----:B------:R-:W-:-:S07]  /*53e0*/  IMAD R2, R9, 0x800000, R2 ;  /* 0x0080000009027824 */ /* 0x000fce00078e0202 */
.L_x_41:
[----:B------:R-:W-:Y:S05]  /*53f0*/  BSYNC.RECONVERGENT B2 ;  /* 0x0000000000027941 */ /* 0x000fea0003800200 */
.L_x_38:
[----:B------:R-:W-:Y:S05]  /*5400*/  BRA `(.L_x_42) ;  /* 0x0000000000207947 */ /* 0x000fea0003800000 */
.L_x_37:
[----:B------:R-:W-:-:S04]  /*5410*/  LOP3.LUT R2, R11, 0x80000000, R2, 0x48, !PT ;  /* 0x800000000b027812 */ /* 0x000fc800078e4802 */
[----:B------:R-:W-:Y:S01]  /*5420*/  LOP3.LUT R2, R2, 0x7f800000, RZ, 0xfc, !PT ;  /* 0x7f80000002027812 */ /* 0x000fe200078efcff */
[----:B------:R-:W-:Y:S06]  /*5430*/  BRA `(.L_x_42) ;  /* 0x0000000000147947 */ /* 0x000fec0003800000 */
.L_x_36:
[----:B------:R-:W-:Y:S01]  /*5440*/  LOP3.LUT R2, R11, 0x80000000, R2, 0x48, !PT ;  /* 0x800000000b027812 */ /* 0x000fe200078e4802 */
[----:B------:R-:W-:Y:S06]  /*5450*/  BRA `(.L_x_42) ;  /* 0x00000000000c7947 */ /* 0x000fec0003800000 */
.L_x_35:
[----:B------:R-:W0:Y:S01]  /*5460*/  MUFU.RSQ R2, -QNAN ;  /* 0xffc0000000027908 */ /* 0x000e220000001400 */
[----:B------:R-:W-:Y:S05]  /*5470*/  BRA `(.L_x_42) ;  /* 0x0000000000047947 */ /* 0x000fea0003800000 */
.L_x_34:
[----:B------:R-:W-:-:S07]  /*5480*/  FADD.FTZ R2, R0, R7 ;  /* 0x0000000700027221 */ /* 0x000fce0000010000 */
.L_x_42:
[----:B------:R-:W-:Y:S05]  /*5490*/  BSYNC.RECONVERGENT B1 ;  /* 0x0000000000017941 */ /* 0x000fea0003800200 */
.L_x_32:
[----:B------:R-:W-:Y:S02]  /*54a0*/  IMAD.MOV.U32 R10, RZ, RZ, R6 ;  /* 0x000000ffff0a7224 */ /* 0x000fe400078e0006 */
[----:B------:R-:W-:-:S04]  /*54b0*/  IMAD.MOV.U32 R11, RZ, RZ, 0x0 ;  /* 0x00000000ff0b7424 */ /* 0x000fc800078e00ff */
[----:B0-----:R-:W-:Y:S05]  /*54c0*/  RET.REL.NODEC R10 `(_Z6adjustP13generalPara_sP12activePara_sPfS3_S3_S3_) ;  /* 0xffffffa80acc7950 */ /* 0x001fea0003c3ffff */
.L_x_43:
[----:B------:R-:W-:-:S00]  /*54d0*/  BRA `(.L_x_43) ;  /* 0xfffffffc00fc7947 */ /* 0x000fc0000383ffff */
[----:B------:R-:W-:-:S00]  /*54e0*/  NOP ;  /* 0x0000000000007918 */ /* 0x000fc00000000000 */
        /* <DEDUP_REMOVED lines=9> */
.L_x_71:


//--------------------- .text._Z4moveP13generalPara_sP12activePara_sPfS3_S3_ --------------------------
	.section	.text._Z4moveP13generalPara_sP12activePara_sPfS3_S3_,"ax",@progbits
	.align	128
        .global         _Z4moveP13generalPara_sP12activePara_sPfS3_S3_
        .type           _Z4moveP13generalPara_sP12activePara_sPfS3_S3_,@function
        .size           _Z4moveP13generalPara_sP12activePara_sPfS3_S3_,(.L_x_73 - _Z4moveP13generalPara_sP12activePara_sPfS3_S3_)
        .other          _Z4moveP13generalPara_sP12activePara_sPfS3_S3_,@"STO_CUDA_ENTRY STV_DEFAULT"
_Z4moveP13generalPara_sP12activePara_sPfS3_S3_:
.text._Z4moveP13generalPara_sP12activePara_sPfS3_S3_:
[----:B------:R-:W-:Y:S08]  /*0000*/  LDC R1, c[0x0][0x37c] ;  /* 0x0000df00ff017b82 */ /* 0x000ff00000000800 */
[----:B------:R-:W0:Y:S01]  /*0010*/  LDC.64 R2, c[0x0][0x380] ;  /* 0x0000e000ff027b82 */ /* 0x000e220000000a00 */
[----:B------:R-:W0:Y:S02]  /*0020*/  LDCU.64 UR6, c[0x0][0x358] ;  /* 0x00006b00ff0677ac */ /* 0x000e240008000a00 */
[----:B0-----:R-:W2:Y:S01]  /*0030*/  LDG.E R5, desc[UR6][R2.64+0xc] ;  /* 0x00000c0602057981 */ /* 0x001ea2000c1e1900 */
[----:B------:R-:W0:Y:S01]  /*0040*/  LDCU UR4, c[0x0][0x360] ;  /* 0x00006c00ff0477ac */ /* 0x000e220008000800 */
[----:B------:R-:W0:Y:S01]  /*0050*/  S2R R10, SR_CTAID.X ;  /* 0x00000000000a7919 */ /* 0x000e220000002500 */
[----:B------:R-:W0:Y:S02]  /*0060*/  S2R R7, SR_TID.X ;  /* 0x0000000000077919 */ /* 0x000e240000002100 */
[----:B0-----:R-:W-:-:S05]  /*0070*/  IMAD R10, R10, UR4, R7 ;  /* 0x000000040a0a7c24 */ /* 0x001fca000f8e0207 */
[----:B--2---:R-:W-:-:S13]  /*0080*/  ISETP.GE.U32.AND P0, PT, R10, R5, PT ;  /* 0x000000050a00720c */ /* 0x004fda0003f06070 */
[----:B------:R-:W-:Y:S05]  /*0090*/  @P0 EXIT ;  /* 0x000000000000094d */ /* 0x000fea0003800000 */
[----:B------:R-:W0:Y:S01]  /*00a0*/  LDC.64 R6, c[0x0][0x3a0] ;  /* 0x0000e800ff067b82 */ /* 0x000e220000000a00 */
[----:B------:R1:W5:Y:S07]  /*00b0*/  LDG.E R16, desc[UR6][R2.64+0x4] ;  /* 0x0000040602107981 */ /* 0x00036e000c1e1900 */
[----:B------:R-:W2:Y:S01]  /*00c0*/  LDC.64 R4, c[0x0][0x390] ;  /* 0x0000e400ff047b82 */ /* 0x000ea20000000a00 */
[----:B0-----:R-:W-:-:S05]  /*00d0*/  IMAD.WIDE.U32 R6, R10, 0x4, R6 ;  /* 0x000000040a067825 */ /* 0x001fca00078e0006 */
[----:B------:R-:W3:Y:S01]  /*00e0*/  LDG.E R0, desc[UR6][R6.64] ;  /* 0x0000000606007981 */ /* 0x000ee2000c1e1900 */
[----:B--2---:R-:W-:-:S05]  /*00f0*/  IMAD.WIDE.U32 R4, R10, 0x4, R4 ;  /* 0x000000040a047825 */ /* 0x004fca00078e0004 */
[----:B------:R1:W5:Y:S01]  /*0100*/  LDG.E R9, desc[UR6][R4.64] ;  /* 0x0000000604097981 */ /* 0x000362000c1e1900 */
[----:B------:R-:W-:Y:S01]  /*0110*/  BSSY.RECONVERGENT B0, `(.L_x_44) ;  /* 0x0000069000007945 */ /* 0x000fe20003800200 */
[----:B---3--:R-:W-:-:S04]  /*0120*/  FMUL R8, R0, 0.63661974668502807617 ;  /* 0x3f22f98300087820 */ /* 0x008fc80000400000 */
[----:B------:R-:W0:Y:S01]  /*0130*/  F2I.NTZ R22, R8 ;  /* 0x0000000800167305 */ /* 0x000e220000203100 */
[----:B------:R-:W-:Y:S02]  /*0140*/  FSETP.GE.AND P0, PT, |R0|, 105615, PT ;  /* 0x47ce47800000780b */ /* 0x000fe40003f06200 */
[----:B0-----:R-:W-:-:S05]  /*0150*/  I2FP.F32.S32 R11, R22 ;  /* 0x00000016000b7245 */ /* 0x001fca0000201400 */
[----:B------:R-:W-:-:S04]  /*0160*/  FFMA R12, R11, -1.5707962512969970703, R0 ;  /* 0xbfc90fda0b0c7823 */ /* 0x000fc80000000000 */
[----:B------:R-:W-:-:S04]  /*0170*/  FFMA R12, R11, -7.5497894158615963534e-08, R12 ;  /* 0xb3a221680b0c7823 */ /* 0x000fc8000000000c */
[----:B------:R-:W-:Y:S01]  /*0180*/  FFMA R12, R11, -5.3903029534742383927e-15, R12 ;  /* 0xa7c234c50b0c7823 */ /* 0x000fe2000000000c */
[----:B-1----:R-:W-:Y:S06]  /*0190*/  @!P0 BRA `(.L_x_45) ;  /* 0x0000000400808947 */ /* 0x002fec0003800000 */
[----:B------:R-:W-:-:S13]  /*01a0*/  FSETP.NEU.AND P0, PT, |R0|, +INF , PT ;  /* 0x7f8000000000780b */ /* 0x000fda0003f0d200 */
[----:B------:R-:W-:Y:S01]  /*01b0*/  @!P0 FMUL R12, RZ, R0 ;  /* 0x00000000ff0c8220 */ /* 0x000fe20000400000 */
[----:B------:R-:W-:Y:S01]  /*01c0*/  @!P0 IMAD.MOV.U32 R22, RZ, RZ, RZ ;  /* 0x000000ffff168224 */ /* 0x000fe200078e00ff */
[----:B------:R-:W-:Y:S06]  /*01d0*/  @!P0 BRA `(.L_x_45) ;  /* 0x0000000400708947 */ /* 0x000fec0003800000 */
[----:B------:R-:W-:Y:S01]  /*01e0*/  IMAD.SHL.U32 R8, R0, 0x100, RZ ;  /* 0x0000010000087824 */ /* 0x000fe200078e00ff */
[----:B------:R-:W0:Y:S01]  /*01f0*/  LDCU.64 UR8, c[0x4][0x40] ;  /* 0x01000800ff0877ac */ /* 0x000e220008000a00 */
[----:B------:R-:W-:Y:S02]  /*0200*/  IMAD.MOV.U32 R11, RZ, RZ, RZ ;  /* 0x000000ffff0b7224 */ /* 0x000fe400078e00ff */
[----:B------:R-:W-:Y:S01]  /*0210*/  IMAD.MOV.U32 R23, RZ, RZ, RZ ;  /* 0x000000ffff177224 */ /* 0x000fe200078e00ff */
[----:B------:R-:W-:Y:S01]  /*0220*/  LOP3.LUT R22, R8, 0x80000000, RZ, 0xfc, !PT ;  /* 0x8000000008167812 */ /* 0x000fe200078efcff */
[----:B------:R-:W-:Y:S01]  /*0230*/  UMOV UR5, URZ ;  /* 0x000000ff00057c82 */ /* 0x000fe20008000000 */
[----:B------:R-:W-:-:S05]  /*0240*/  UMOV UR4, URZ ;  /* 0x000000ff00047c82 */ /* 0x000fca0008000000 */
.L_x_46:
[----:B0-----:R-:W-:Y:S02]  /*0250*/  IMAD.U32 R13, RZ, RZ, UR9 ;  /* 0x00000009ff0d7e24 */ /* 0x001fe4000f8e00ff */
[----:B------:R-:W-:-:S05]  /*0260*/  IMAD.U32 R12, RZ, RZ, UR8 ;  /* 0x00000008ff0c7e24 */ /* 0x000fca000f8e00ff */
[----:B------:R-:W2:Y:S01]  /*0270*/  LDG.E.CONSTANT R13, desc[UR6][R12.64] ;  /* 0x000000060c0d7981 */ /* 0x000ea2000c1e9900 */
[----:B------:R-:W-:Y:S01]  /*0280*/  UIADD3 UR4, UPT, UPT, UR4, 0x1, URZ ;  /* 0x0000000104047890 */ /* 0x000fe2000fffe0ff */
[C---:B------:R-:W-:Y:S01]  /*0290*/  ISETP.EQ.AND P0, PT, R23.reuse, RZ, PT ;  /* 0x000000ff1700720c */ /* 0x040fe20003f02270 */
[----:B------:R-:W-:Y:S01]  /*02a0*/  UIADD3 UR8, UP1, UPT, UR8, 0x4, URZ ;  /* 0x0000000408087890 */ /* 0x000fe2000ff3e0ff */
[C---:B------:R-:W-:Y:S01]  /*02b0*/  ISETP.EQ.AND P1, PT, R23.reuse, 0x4, PT ;  /* 0x000000041700780c */ /* 0x040fe20003f22270 */
[----:B------:R-:W-:Y:S01]  /*02c0*/  UISETP.NE.AND UP0, UPT, UR4, 0x6, UPT ;  /* 0x000000060400788c */ /* 0x000fe2000bf05270 */
[C---:B------:R-:W-:Y:S01]  /*02d0*/  ISETP.EQ.AND P2, PT, R23.reuse, 0x8, PT ;  /* 0x000000081700780c */ /* 0x040fe20003f42270 */
[----:B------:R-:W-:Y:S01]  /*02e0*/  UIADD3.X UR9, UPT, UPT, URZ, UR9, URZ, UP1, !UPT ;  /* 0x00000009ff097290 */ /* 0x000fe20008ffe4ff */
[C---:B------:R-:W-:Y:S02]  /*02f0*/  ISETP.EQ.AND P3, PT, R23.reuse, 0xc, PT ;  /* 0x0000000c1700780c */ /* 0x040fe40003f62270 */
[----:B------:R-:W-:-:S02]  /*0300*/  ISETP.EQ.AND P4, PT, R23, 0x10, PT ;  /* 0x000000101700780c */ /* 0x000fc40003f82270 */
[C---:B------:R-:W-:Y:S02]  /*0310*/  ISETP.EQ.AND P5, PT, R23.reuse, 0x14, PT ;  /* 0x000000141700780c */ /* 0x040fe40003fa2270 */
[----:B------:R-:W-:Y:S01]  /*0320*/  IADD3 R23, PT, PT, R23, 0x4, RZ ;  /* 0x0000000417177810 */ /* 0x000fe20007ffe0ff */
[----:B--2---:R-:W-:-:S03]  /*0330*/  IMAD.WIDE.U32 R14, R13, R22, RZ ;  /* 0x000000160d0e7225 */ /* 0x004fc600078e00ff */
[----:B------:R-:W-:-:S04]  /*0340*/  IADD3 R14, P6, PT, R14, R11, RZ ;  /* 0x0000000b0e0e7210 */ /* 0x000fc80007fde0ff */
[----:B------:R-:W-:Y:S01]  /*0350*/  IADD3.X R11, PT, PT, R15, UR5, RZ, P6, !PT ;  /* 0x000000050f0b7c10 */ /* 0x000fe2000b7fe4ff */
[--C-:B------:R-:W-:Y:S01]  /*0360*/  @P1 IMAD.MOV.U32 R17, RZ, RZ, R14.reuse ;  /* 0x000000ffff111224 */ /* 0x100fe200078e000e */
[----:B------:R-:W-:Y:S01]  /*0370*/  @P0 MOV R8, R14 ;  /* 0x0000000e00080202 */ /* 0x000fe20000000f00 */
[--C-:B------:R-:W-:Y:S02]  /*0380*/  @P2 IMAD.MOV.U32 R18, RZ, RZ, R14.reuse ;  /* 0x000000ffff122224 */ /* 0x100fe400078e000e */
[--C-:B------:R-:W-:Y:S02]  /*0390*/  @P3 IMAD.MOV.U32 R19, RZ, RZ, R14.reuse ;  /* 0x000000ffff133224 */ /* 0x100fe400078e000e */
[--C-:B------:R-:W-:Y:S02]  /*03a0*/  @P4 IMAD.MOV.U32 R20, RZ, RZ, R14.reuse ;  /* 0x000000ffff144224 */ /* 0x100fe400078e000e */
[----:B------:R-:W-:Y:S01]  /*03b0*/  @P5 IMAD.MOV.U32 R21, RZ, RZ, R14 ;  /* 0x000000ffff155224 */ /* 0x000fe200078e000e */
[----:B------:R-:W-:Y:S06]  /*03c0*/  BRA.U UP0, `(.L_x_46) ;  /* 0xfffffffd00a07547 */ /* 0x000fec000b83ffff */
[----:B------:R-:W-:Y:S01]  /*03d0*/  SHF.R.U32.HI R12, RZ, 0x17, R0 ;  /* 0x00000017ff0c7819 */ /* 0x000fe20000011600 */
[----:B------:R-:W-:Y:S03]  /*03e0*/  BSSY.RECONVERGENT B1, `(.L_x_47) ;  /* 0x0000029000017945 */ /* 0x000fe60003800200 */
[C---:B------:R-:W-:Y:S02]  /*03f0*/  LOP3.LUT R13, R12.reuse, 0xe0, RZ, 0xc0, !PT ;  /* 0x000000e00c0d7812 */ /* 0x040fe400078ec0ff */
[----:B------:R-:W-:-:S03]  /*0400*/  LOP3.LUT P6, RZ, R12, 0x1f, RZ, 0xc0, !PT ;  /* 0x0000001f0cff7812 */ /* 0x000fc600078cc0ff */
[----:B------:R-:W-:-:S05]  /*0410*/  VIADD R13, R13, 0xffffff80 ;  /* 0xffffff800d0d7836 */ /* 0x000fca0000000000 */
[----:B------:R-:W-:-:S05]  /*0420*/  SHF.R.U32.HI R13, RZ, 0x5, R13 ;  /* 0x00000005ff0d7819 */ /* 0x000fca000001160d */
[----:B------:R-:W-:-:S05]  /*0430*/  IMAD.U32 R23, R13, -0x4, RZ ;  /* 0xfffffffc0d177824 */ /* 0x000fca00078e00ff */
[C---:B------:R-:W-:Y:S02]  /*0440*/  ISETP.EQ.AND P3, PT, R23.reuse, -0x18, PT ;  /* 0xffffffe81700780c */ /* 0x040fe40003f62270 */
[C---:B------:R-:W-:Y:S02]  /*0450*/  ISETP.EQ.AND P4, PT, R23.reuse, -0x14, PT ;  /* 0xffffffec1700780c */ /* 0x040fe40003f82270 */
[C---:B------:R-:W-:Y:S02]  /*0460*/  ISETP.EQ.AND P2, PT, R23.reuse, -0x10, PT ;  /* 0xfffffff01700780c */ /* 0x040fe40003f42270 */
[C---:B------:R-:W-:Y:S02]  /*0470*/  ISETP.EQ.AND P1, PT, R23.reuse, -0xc, PT ;  /* 0xfffffff41700780c */ /* 0x040fe40003f22270 */
[C---:B------:R-:W-:Y:S02]  /*0480*/  ISETP.EQ.AND P0, PT, R23.reuse, -0x8, PT ;  /* 0xfffffff81700780c */ /* 0x040fe40003f02270 */
[----:B------:R-:W-:-:S03]  /*0490*/  ISETP.EQ.AND P5, PT, R23, RZ, PT ;  /* 0x000000ff1700720c */ /* 0x000fc60003fa2270 */
[--C-:B------:R-:W-:Y:S01]  /*04a0*/  @P3 IMAD.MOV.U32 R22, RZ, RZ, R8.reuse ;  /* 0x000000ffff163224 */ /* 0x100fe200078e0008 */
[C---:B------:R-:W-:Y:S01]  /*04b0*/  ISETP.EQ.AND P3, PT, R23.reuse, -0x4, PT ;  /* 0xfffffffc1700780c */ /* 0x040fe20003f62270 */
[----:B------:R-:W-:Y:S02]  /*04c0*/  @P4 IMAD.MOV.U32 R13, RZ, RZ, R8 ;  /* 0x000000ffff0d4224 */ /* 0x000fe400078e0008 */
[----:B------:R-:W-:Y:S01]  /*04d0*/  @P4 IMAD.MOV.U32 R22, RZ, RZ, R17 ;  /* 0x000000ffff164224 */ /* 0x000fe200078e0011 */
[----:B------:R-:W-:Y:S01]  /*04e0*/  ISETP.EQ.AND P4, PT, R23, 0x4, PT ;  /* 0x000000041700780c */ /* 0x000fe20003f82270 */
[--C-:B------:R-:W-:Y:S01]  /*04f0*/  @P2 IMAD.MOV.U32 R22, RZ, RZ, R18.reuse ;  /* 0x000000ffff162224 */ /* 0x100fe200078e0012 */
[----:B------:R-:W-:Y:S01]  /*0500*/  @P2 MOV R13, R17 ;  /* 0x00000011000d2202 */ /* 0x000fe20000000f00 */
[----:B------:R-:W-:Y:S02]  /*0510*/  @P1 IMAD.MOV.U32 R13, RZ, RZ, R18 ;  /* 0x000000ffff0d1224 */ /* 0x000fe400078e0012 */
[----:B------:R-:W-:-:S02]  /*0520*/  @P0 IMAD.MOV.U32 R13, RZ, RZ, R19 ;  /* 0x000000ffff0d0224 */ /* 0x000fc400078e0013 */
[----:B------:R-:W-:Y:S02]  /*0530*/  @P1 IMAD.MOV.U32 R22, RZ, RZ, R19 ;  /* 0x000000ffff161224 */ /* 0x000fe400078e0013 */
[----:B------:R-:W-:Y:S01]  /*0540*/  @P3 MOV R13, R20 ;  /* 0x00000014000d3202 */ /* 0x000fe20000000f00 */
[----:B------:R-:W-:Y:S02]  /*0550*/  @P5 IMAD.MOV.U32 R13, RZ, RZ, R21 ;  /* 0x000000ffff0d5224 */ /* 0x000fe400078e0015 */
[----:B------:R-:W-:Y:S02]  /*0560*/  @P0 IMAD.MOV.U32 R22, RZ, RZ, R20 ;  /* 0x000000ffff160224 */ /* 0x000fe400078e0014 */
[----:B------:R-:W-:Y:S02]  /*0570*/  @P4 IMAD.MOV.U32 R13, RZ, RZ, R11 ;  /* 0x000000ffff0d4224 */ /* 0x000fe400078e000b */
[----:B------:R-:W-:Y:S02]  /*0580*/  @P3 IMAD.MOV.U32 R22, RZ, RZ, R21 ;  /* 0x000000ffff163224 */ /* 0x000fe400078e0015 */
[----:B------:R-:W-:-:S02]  /*0590*/  @P5 IMAD.MOV.U32 R22, RZ, RZ, R11 ;  /* 0x000000ffff165224 */ /* 0x000fc400078e000b */
[----:B------:R-:W-:Y:S01]  /*05a0*/  IMAD.MOV.U32 R14, RZ, RZ, R13 ;  /* 0x000000ffff0e7224 */ /* 0x000fe200078e000d */
[----:B------:R-:W-:Y:S06]  /*05b0*/  @!P6 BRA `(.L_x_48) ;  /* 0x00000000002ce947 */ /* 0x000fec0003800000 */
[----:B------:R-:W-:Y:S01]  /*05c0*/  @P2 MOV R15, R8 ;  /* 0x00000008000f2202 */ /* 0x000fe20000000f00 */
[----:B------:R-:W-:Y:S01]  /*05d0*/  @P1 IMAD.MOV.U32 R15, RZ, RZ, R17 ;  /* 0x000000ffff0f1224 */ /* 0x000fe200078e0011 */
[----:B------:R-:W-:Y:S01]  /*05e0*/  LOP3.LUT R13, R12, 0x1f, RZ, 0xc0, !PT ;  /* 0x0000001f0c0d7812 */ /* 0x000fe200078ec0ff */
[----:B------:R-:W-:Y:S01]  /*05f0*/  @P0 IMAD.MOV.U32 R15, RZ, RZ, R18 ;  /* 0x000000ffff0f0224 */ /* 0x000fe200078e0012 */
[----:B------:R-:W-:Y:S01]  /*0600*/  ISETP.EQ.AND P0, PT, R23, 0x8, PT ;  /* 0x000000081700780c */ /* 0x000fe20003f02270 */
[----:B------:R-:W-:Y:S01]  /*0610*/  @P3 IMAD.MOV.U32 R15, RZ, RZ, R19 ;  /* 0x000000ffff0f3224 */ /* 0x000fe200078e0013 */
[----:B------:R-:W-:Y:S01]  /*0620*/  SHF.L.W.U32.HI R22, R14, R13, R22 ;  /* 0x0000000d0e167219 */ /* 0x000fe20000010e16 */
[----:B------:R-:W-:Y:S02]  /*0630*/  @P5 IMAD.MOV.U32 R15, RZ, RZ, R20 ;  /* 0x000000ffff0f5224 */ /* 0x000fe400078e0014 */
[----:B------:R-:W-:-:S08]  /*0640*/  @P4 IMAD.MOV.U32 R15, RZ, RZ, R21 ;  /* 0x000000ffff0f4224 */ /* 0x000fd000078e0015 */
[----:B------:R-:W-:-:S04]  /*0650*/  @P0 MOV R15, R11 ;  /* 0x0000000b000f0202 */ /* 0x000fc80000000f00 */
[----:B------:R-:W-:-:S07]  /*0660*/  SHF.L.W.U32.HI R14, R15, R13, R14 ;  /* 0x0000000d0f0e7219 */ /* 0x000fce0000010e0e */
.L_x_48:
[----:B------:R-:W-:Y:S05]  /*0670*/  BSYNC.RECONVERGENT B1 ;  /* 0x0000000000017941 */ /* 0x000fea0003800200 */
.L_x_47:
[C---:B------:R-:W-:Y:S01]  /*0680*/  SHF.L.W.U32.HI R11, R14.reuse, 0x2, R22 ;  /* 0x000000020e0b7819 */ /* 0x040fe20000010e16 */
[----:B------:R-:W-:Y:S01]  /*0690*/  IMAD.SHL.U32 R12, R14, 0x4, RZ ;  /* 0x000000040e0c7824 */ /* 0x000fe200078e00ff */
[----:B------:R-:W-:Y:S01]  /*06a0*/  UMOV UR4, 0x54442d19 ;  /* 0x54442d1900047882 */ /* 0x000fe20000000000 */
[----:B------:R-:W-:Y:S01]  /*06b0*/  UMOV UR5, 0x3bf921fb ;  /* 0x3bf921fb00057882 */ /* 0x000fe20000000000 */
[----:B------:R-:W-:Y:S02]  /*06c0*/  SHF.R.S32.HI R13, RZ, 0x1f, R11 ;  /* 0x0000001fff0d7819 */ /* 0x000fe4000001140b */
[----:B------:R-:W-:Y:S02]  /*06d0*/  ISETP.GE.AND P0, PT, R0, RZ, PT ;  /* 0x000000ff0000720c */ /* 0x000fe40003f06270 */
[C---:B------:R-:W-:Y:S02]  /*06e0*/  LOP3.LUT R12, R13.reuse, R12, RZ, 0x3c, !PT ;  /* 0x0000000c0d0c7212 */ /* 0x040fe400078e3cff */
[----:B------:R-:W-:-:S02]  /*06f0*/  LOP3.LUT R13, R13, R11, RZ, 0x3c, !PT ;  /* 0x0000000b0d0d7212 */ /* 0x000fc400078e3cff */
[----:B------:R-:W-:Y:S02]  /*0700*/  SHF.R.U32.HI R22, RZ, 0x1e, R22 ;  /* 0x0000001eff167819 */ /* 0x000fe40000011616 */
[C---:B------:R-:W-:Y:S02]  /*0710*/  LOP3.LUT R0, R11.reuse, R0, RZ, 0x3c, !PT ;  /* 0x000000000b007212 */ /* 0x040fe400078e3cff */
[----:B------:R-:W0:Y:S01]  /*0720*/  I2F.F64.S64 R12, R12 ;  /* 0x0000000c000c7312 */ /* 0x000e220000301c00 */
[----:B------:R-:W-:Y:S02]  /*0730*/  LEA.HI R22, R11, R22, RZ, 0x1 ;  /* 0x000000160b167211 */ /* 0x000fe400078f08ff */
[----:B------:R-:W-:-:S03]  /*0740*/  ISETP.GE.AND P1, PT, R0, RZ, PT ;  /* 0x000000ff0000720c */ /* 0x000fc60003f26270 */
[----:B------:R-:W-:-:S04]  /*0750*/  IMAD.MOV R0, RZ, RZ, -R22 ;  /* 0x000000ffff007224 */ /* 0x000fc800078e0a16 */
[----:B------:R-:W-:Y:S01]  /*0760*/  @!P0 IMAD.MOV.U32 R22, RZ, RZ, R0 ;  /* 0x000000ffff168224 */ /* 0x000fe200078e0000 */
[----:B0-----:R-:W-:-:S10]  /*0770*/  DMUL R14, R12, UR4 ;  /* 0x000000040c0e7c28 */ /* 0x001fd40008000000 */
[----:B------:R-:W0:Y:S02]  /*0780*/  F2F.F32.F64 R14, R14 ;  /* 0x0000000e000e7310 */ /* 0x000e240000301000 */
[----:B0-----:R-:W-:-:S07]  /*0790*/  FSEL R12, -R14, R14, !P1 ;  /* 0x0000000e0e0c7208 */ /* 0x001fce0004800100 */
.L_x_45:
[----:B------:R-:W-:Y:S05]  /*07a0*/  BSYNC.RECONVERGENT B0 ;  /* 0x0000000000007941 */ /* 0x000fea0003800200 */
.L_x_44:
[----:B------:R-:W-:Y:S02]  /*07b0*/  IMAD.MOV.U32 R14, RZ, RZ, 0x37cbac00 ;  /* 0x37cbac00ff0e7424 */ /* 0x000fe400078e00ff */
[----:B------:R-:W-:Y:S01]  /*07c0*/  FMUL R11, R12, R12 ;  /* 0x0000000c0c0b7220 */ /* 0x000fe20000400000 */
[C---:B------:R-:W-:Y:S01]  /*07d0*/  LOP3.LUT R13, R22.reuse, 0x1, RZ, 0xc0, !PT ;  /* 0x00000001160d7812 */ /* 0x040fe200078ec0ff */
[----:B------:R-:W-:Y:S01]  /*07e0*/  IMAD.MOV.U32 R26, RZ, RZ, 0x3c0885e4 ;  /* 0x3c0885e4ff1a7424 */ /* 0x000fe200078e00ff */
[----:B------:R-:W-:Y:S01]  /*07f0*/  IADD3 R22, PT, PT, R22, 0x1, RZ ;  /* 0x0000000116167810 */ /* 0x000fe20007ffe0ff */
[----:B------:R-:W-:Y:S01]  /*0800*/  FFMA R0, R11, R14, -0.0013887860113754868507 ;  /* 0xbab607ed0b007423 */ /* 0x000fe2000000000e */
[----:B------:R-:W-:Y:S01]  /*0810*/  ISETP.NE.U32.AND P0, PT, R13, 0x1, PT ;  /* 0x000000010d00780c */ /* 0x000fe20003f05070 */
[----:B------:R-:W-:Y:S01]  /*0820*/  IMAD.MOV.U32 R15, RZ, RZ, 0x3e2aaaa8 ;  /* 0x3e2aaaa8ff0f7424 */ /* 0x000fe200078e00ff */
[----:B------:R-:W-:Y:S02]  /*0830*/  LOP3.LUT P1, RZ, R22, 0x2, RZ, 0xc0, !PT ;  /* 0x0000000216ff7812 */ /* 0x000fe4000782c0ff */
[----:B------:R-:W-:-:S02]  /*0840*/  FSEL R24, R0, -0.00019574658654164522886, P0 ;  /* 0xb94d415300187808 */ /* 0x000fc40000000000 */
[----:B------:R-:W-:Y:S02]  /*0850*/  FSEL R26, R26, 0.041666727513074874878, !P0 ;  /* 0x3d2aaabb1a1a7808 */ /* 0x000fe40004000000 */
[----:B------:R-:W-:Y:S02]  /*0860*/  FSEL R0, R12, 1, !P0 ;  /* 0x3f8000000c007808 */ /* 0x000fe40004000000 */
[----:B------:R-:W-:Y:S01]  /*0870*/  FSEL R15, -R15, -0.4999999701976776123, !P0 ;  /* 0xbeffffff0f0f7808 */ /* 0x000fe20004000100 */
[C---:B------:R-:W-:Y:S02]  /*0880*/  FFMA R24, R11.reuse, R24, R26 ;  /* 0x000000180b187223 */ /* 0x040fe4000000001a */
[C---:B------:R-:W-:Y:S02]  /*0890*/  FFMA R13, R11.reuse, R0, RZ ;  /* 0x000000000b0d7223 */ /* 0x040fe400000000ff */
[----:B------:R-:W-:-:S04]  /*08a0*/  FFMA R15, R11, R24, R15 ;  /* 0x000000180b0f7223 */ /* 0x000fc8000000000f */
[----:B------:R-:W-:Y:S02]  /*08b0*/  FFMA R0, R13, R15, R0 ;  /* 0x0000000f0d007223 */ /* 0x000fe40000000000 */
[----:B------:R-:W0:Y:S02]  /*08c0*/  LDC.64 R12, c[0x0][0x398] ;  /* 0x0000e600ff0c7b82 */ /* 0x000e240000000a00 */
[----:B------:R-:W-:-:S04]  /*08d0*/  @P1 FADD R0, RZ, -R0 ;  /* 0x80000000ff001221 */ /* 0x000fc80000000000 */
[----:B-----5:R-:W-:-:S05]  /*08e0*/  FFMA R15, R16, R0, R9 ;  /* 0x00000000100f7223 */ /* 0x020fca0000000009 */
[----:B------:R1:W-:Y:S04]  /*08f0*/  STG.E desc[UR6][R4.64], R15 ;  /* 0x0000000f04007986 */ /* 0x0003e8000c101906 */
[----:B------:R-:W2:Y:S04]  /*0900*/  LDG.E R0, desc[UR6][R6.64] ;  /* 0x0000000606007981 */ /* 0x000ea8000c1e1900 */
[----:B------:R1:W5:Y:S01]  /*0910*/  LDG.E R9, desc[UR6][R2.64+0x4] ;  /* 0x0000040602097981 */ /* 0x000362000c1e1900 */
[----:B0-----:R-:W-:-:S05]  /*0920*/  IMAD.WIDE.U32 R10, R10, 0x4, R12 ;  /* 0x000000040a0a7825 */ /* 0x001fca00078e000c */
[----:B------:R1:W5:Y:S01]  /*0930*/  LDG.E R16, desc[UR6][R10.64] ;  /* 0x000000060a107981 */ /* 0x000362000c1e1900 */
[----:B------:R-:W-:Y:S01]  /*0940*/  BSSY.RECONVERGENT B0, `(.L_x_49) ;  /* 0x0000067000007945 */ /* 0x000fe20003800200 */
[----:B--2---:R-:W-:-:S06]  /*0950*/  FMUL R12, R0, 0.63661974668502807617 ;  /* 0x3f22f983000c7820 */ /* 0x004fcc0000400000 */
        /* <DEDUP_REMOVED lines=18> */
.L_x_51:
[----:B0-----:R-:W-:Y:S01]  /*0a80*/  IMAD.U32 R7, RZ, RZ, UR9 ;  /* 0x00000009ff077e24 */ /* 0x001fe2000f8e00ff */
[----:B------:R-:W-:-:S05]  /*0a90*/  MOV R6, UR8 ;  /* 0x0000000800067c02 */ /* 0x000fca0008000f00 */
        /* <DEDUP_REMOVED lines=10> */
[C---:B------:R-:W-:Y:S01]  /*0b40*/  ISETP.EQ.AND P5, PT, R23.reuse, 0x14, PT ;  /* 0x000000141700780c */ /* 0x040fe20003fa2270 */
[----:B------:R-:W-:Y:S02]  /*0b50*/  VIADD R23, R23, 0x4 ;  /* 0x0000000417177836 */ /* 0x000fe40000000000 */
        /* <DEDUP_REMOVED lines=23> */
[----:B------:R-:W-:Y:S01]  /*0cd0*/  @P3 IMAD.MOV.U32 R6, RZ, RZ, R8 ;  /* 0x000000ffff063224 */ /* 0x000fe200078e0008 */
[C---:B------:R-:W-:Y:S01]  /*0ce0*/  ISETP.EQ.AND P3, PT, R13.reuse, -0x4, PT ;  /* 0xfffffffc0d00780c */ /* 0x040fe20003f62270 */
[--C-:B------:R-:W-:Y:S01]  /*0cf0*/  @P4 IMAD.MOV.U32 R6, RZ, RZ, R17.reuse ;  /* 0x000000ffff064224 */ /* 0x100fe200078e0011 */
[----:B------:R-:W-:Y:S01]  /*0d00*/  @P4 MOV R12, R8 ;  /* 0x00000008000c4202 */ /* 0x000fe20000000f00 */
[----:B------:R-:W-:Y:S01]  /*0d10*/  @P2 IMAD.MOV.U32 R12, RZ, RZ, R17 ;  /* 0x000000ffff0c2224 */ /* 0x000fe200078e0011 */
[----:B------:R-:W-:Y:S01]  /*0d20*/  ISETP.EQ.AND P4, PT, R13, 0x4, PT ;  /* 0x000000040d00780c */ /* 0x000fe20003f82270 */
[--C-:B------:R-:W-:Y:S02]  /*0d30*/  @P2 IMAD.MOV.U32 R6, RZ, RZ, R18.reuse ;  /* 0x000000ffff062224 */ /* 0x100fe400078e0012 */
[----:B------:R-:W-:Y:S01]  /*0d40*/  @P1 IMAD.MOV.U32 R12, RZ, RZ, R18 ;  /* 0x000000ffff0c1224 */ /* 0x000fe200078e0012 */
[----:B------:R-:W-:Y:S01]  /*0d50*/  @P0 MOV R12, R19 ;  /* 0x00000013000c0202 */ /* 0x000fe20000000f00 */
[----:B------:R-:W-:-:S02]  /*0d60*/  @P1 IMAD.MOV.U32 R6, RZ, RZ, R19 ;  /* 0x000000ffff061224 */ /* 0x000fc400078e0013 */
[--C-:B------:R-:W-:Y:S02]  /*0d70*/  @P0 IMAD.MOV.U32 R6, RZ, RZ, R20.reuse ;  /* 0x000000ffff060224 */ /* 0x100fe400078e0014 */
[----:B------:R-:W-:Y:S02]  /*0d80*/  @P3 IMAD.MOV.U32 R12, RZ, RZ, R20 ;  /* 0x000000ffff0c3224 */ /* 0x000fe400078e0014 */
[--C-:B------:R-:W-:Y:S02]  /*0d90*/  @P3 IMAD.MOV.U32 R6, RZ, RZ, R21.reuse ;  /* 0x000000ffff063224 */ /* 0x100fe400078e0015 */
[----:B------:R-:W-:Y:S01]  /*0da0*/  @P5 IMAD.MOV.U32 R12, RZ, RZ, R21 ;  /* 0x000000ffff0c5224 */ /* 0x000fe200078e0015 */
[----:B------:R-:W-:Y:S01]  /*0db0*/  @P4 MOV R12, R15 ;  /* 0x0000000f000c4202 */ /* 0x000fe20000000f00 */
[----:B------:R-:W-:Y:S01]  /*0dc0*/  @P5 IMAD.MOV.U32 R6, RZ, RZ, R15 ;  /* 0x000000ffff065224 */ /* 0x000fe200078e000f */
[----:B------:R-:W-:Y:S06]  /*0dd0*/  @!P6 BRA `(.L_x_53) ;  /* 0x000000000028e947 */ /* 0x000fec0003800000 */
        /* <DEDUP_REMOVED lines=10> */
.L_x_53:
[----:B------:R-:W-:Y:S05]  /*0e80*/  BSYNC.RECONVERGENT B1 ;  /* 0x0000000000017941 */ /* 0x000fea0003800200 */
.L_x_52:
        /* <DEDUP_REMOVED lines=9> */
[----:B------:R-:W0:Y:S01]  /*0f20*/  I2F.F64.S64 R12, R20 ;  /* 0x00000014000c7312 */ /* 0x000e220000301c00 */
[----:B------:R-:W-:-:S04]  /*0f30*/  LOP3.LUT R0, R7, R0, RZ, 0x3c, !PT ;  /* 0x0000000007007212 */ /* 0x000fc800078e3cff */
[----:B------:R-:W-:Y:S01]  /*0f40*/  ISETP.GE.AND P1, PT, R0, RZ, PT ;  /* 0x000000ff0000720c */ /* 0x000fe20003f26270 */
[----:B0-----:R-:W-:Y:S01]  /*0f50*/  DMUL R18, R12, UR4 ;  /* 0x000000040c127c28 */ /* 0x001fe20008000000 */
[----:B------:R-:W-:-:S05]  /*0f60*/  LEA.HI R12, R7, R6, RZ, 0x1 ;  /* 0x00000006070c7211 */ /* 0x000fca00078f08ff */
[----:B------:R-:W-:-:S04]  /*0f70*/  IMAD.MOV R0, RZ, RZ, -R12 ;  /* 0x000000ffff007224 */ /* 0x000fc800078e0a0c */
[----:B------:R-:W0:Y:S01]  /*0f80*/  F2F.F32.F64 R18, R18 ;  /* 0x0000001200127310 */ /* 0x000e220000301000 */
[----:B------:R-:W-:Y:S01]  /*0f90*/  @!P0 IMAD.MOV.U32 R12, RZ, RZ, R0 ;  /* 0x000000ffff0c8224 */ /* 0x000fe200078e0000 */
[----:B0-----:R-:W-:-:S07]  /*0fa0*/  FSEL R13, -R18, R18, !P1 ;  /* 0x00000012120d7208 */ /* 0x001fce0004800100 */
.L_x_50:
[----:B------:R-:W-:Y:S05]  /*0fb0*/  BSYNC.RECONVERGENT B0 ;  /* 0x0000000000007941 */ /* 0x000fea0003800200 */
.L_x_49:
[----:B------:R-:W-:Y:S01]  /*0fc0*/  FMUL R7, R13, R13 ;  /* 0x0000000d0d077220 */ /* 0x000fe20000400000 */
[----:B------:R-:W-:Y:S01]  /*0fd0*/  LOP3.LUT R0, R12, 0x1, RZ, 0xc0, !PT ;  /* 0x000000010c007812 */ /* 0x000fe200078ec0ff */
[----:B------:R-:W-:Y:S01]  /*0fe0*/  IMAD.MOV.U32 R6, RZ, RZ, 0x3d2aaabb ;  /* 0x3d2aaabbff067424 */ /* 0x000fe200078e00ff */
[----:B------:R-:W-:Y:S01]  /*0ff0*/  MOV R15, 0x3effffff ;  /* 0x3effffff000f7802 */ /* 0x000fe20000000f00 */
[----:B------:R-:W-:Y:S01]  /*1000*/  FFMA R14, R7, R14, -0.0013887860113754868507 ;  /* 0xbab607ed070e7423 */ /* 0x000fe2000000000e */
[----:B------:R-:W-:Y:S02]  /*1010*/  ISETP.NE.U32.AND P0, PT, R0, 0x1, PT ;  /* 0x000000010000780c */ /* 0x000fe40003f05070 */
[----:B------:R-:W-:Y:S02]  /*1020*/  LOP3.LUT P1, RZ, R12, 0x2, RZ, 0xc0, !PT ;  /* 0x000000020cff7812 */ /* 0x000fe4000782c0ff */
[----:B------:R-:W-:Y:S02]  /*1030*/  FSEL R14, R14, -0.00019574658654164522886, !P0 ;  /* 0xb94d41530e0e7808 */ /* 0x000fe40004000000 */
[----:B------:R-:W-:-:S02]  /*1040*/  FSEL R6, R6, 0.0083327032625675201416, !P0 ;  /* 0x3c0885e406067808 */ /* 0x000fc40004000000 */
[----:B------:R-:W-:Y:S02]  /*1050*/  FSEL R0, R13, 1, P0 ;  /* 0x3f8000000d007808 */ /* 0x000fe40000000000 */
[----:B------:R-:W-:Y:S01]  /*1060*/  FSEL R15, -R15, -0.16666662693023681641, !P0 ;  /* 0xbe2aaaa80f0f7808 */ /* 0x000fe20004000100 */
[C---:B------:R-:W-:Y:S02]  /*1070*/  FFMA R6, R7.reuse, R14, R6 ;  /* 0x0000000e07067223 */ /* 0x040fe40000000006 */
[C---:B------:R-:W-:Y:S02]  /*1080*/  FFMA R13, R7.reuse, R0, RZ ;  /* 0x00000000070d7223 */ /* 0x040fe400000000ff */
[----:B------:R-:W-:-:S04]  /*1090*/  FFMA R6, R7, R6, R15 ;  /* 0x0000000607067223 */ /* 0x000fc8000000000f */
[----:B------:R-:W-:-:S04]  /*10a0*/  FFMA R0, R13, R6, R0 ;  /* 0x000000060d007223 */ /* 0x000fc80000000000 */
[----:B------:R-:W-:-:S04]  /*10b0*/  @P1 FADD R0, RZ, -R0 ;  /* 0x80000000ff001221 */ /* 0x000fc80000000000 */
[----:B-----5:R-:W-:-:S05]  /*10c0*/  FFMA R9, R9, R0, R16 ;  /* 0x0000000009097223 */ /* 0x020fca0000000010 */
[----:B------:R0:W-:Y:S04]  /*10d0*/  STG.E desc[UR6][R10.64], R9 ;  /* 0x000000090a007986 */ /* 0x0001e8000c101906 */
[----:B------:R-:W2:Y:S04]  /*10e0*/  LDG.E R0, desc[UR6][R4.64] ;  /* 0x0000000604007981 */ /* 0x000ea8000c1e1900 */
[----:B------:R-:W2:Y:S01]  /*10f0*/  LDG.E R7, desc[UR6][R2.64] ;  /* 0x0000000602077981 */ /* 0x000ea2000c1e1900 */
[----:B------:R-:W-:Y:S01]  /*1100*/  BSSY.RECONVERGENT B0, `(.L_x_54) ;  /* 0x0000044000007945 */ /* 0x000fe20003800200 */
[----:B--2---:R-:W-:-:S04]  /*1110*/  FADD R0, R0, R7 ;  /* 0x0000000700007221 */ /* 0x004fc80000000000 */
[C---:B------:R-:W-:Y:S01]  /*1120*/  FADD R6, |R0|.reuse, -RZ ;  /* 0x800000ff00067221 */ /* 0x040fe20000000200 */
[----:B------:R-:W-:-:S13]  /*1130*/  FSETP.GEU.AND P0, PT, |R0|, |R7|, PT ;  /* 0x400000070000720b */ /* 0x000fda0003f0e200 */
[----:B0-----:R-:W-:Y:S05]  /*1140*/  @!P0 BRA `(.L_x_55) ;  /* 0x0000000000fc8947 */ /* 0x001fea0003800000 */
[----:B------:R-:W-:-:S05]  /*1150*/  FMUL R9, |R7|, 8388608 ;  /* 0x4b00000007097820 */ /* 0x000fca0000400200 */
[----:B------:R-:W-:-:S13]  /*1160*/  FSETP.GTU.AND P0, PT, R6, R9, PT ;  /* 0x000000090600720b */ /* 0x000fda0003f0c000 */
[----:B------:R-:W-:Y:S05]  /*1170*/  @P0 BRA `(.L_x_56) ;  /* 0x0000000000780947 */ /* 0x000fea0003800000 */
[C---:B------:R-:W-:Y:S01]  /*1180*/  FMUL R8, |R7|.reuse, 16777216 ;  /* 0x4b80000007087820 */ /* 0x040fe20000400200 */
[C---:B------:R-:W-:Y:S01]  /*1190*/  FSETP.GEU.AND P0, PT, |R7|.reuse, 1.175494350822287508e-38, PT ;  /* 0x008000000700780b */ /* 0x040fe20003f0e200 */
[----:B------:R-:W-:Y:S01]  /*11a0*/  FMUL R9, R6, 16777216 ;  /* 0x4b80000006097820 */ /* 0x000fe20000400000 */
[----:B------:R-:W-:Y:S01]  /*11b0*/  FADD R12, |R7|, -RZ ;  /* 0x800000ff070c7221 */ /* 0x000fe20000000200 */
[----:B------:R-:W-:Y:S01]  /*11c0*/  BSSY.RECONVERGENT B1, `(.L_x_57) ;  /* 0x0000017000017945 */ /* 0x000fe20003800200 */
[----:B------:R-:W-:Y:S02]  /*11d0*/  FSEL R8, R8, |R7|, !P0 ;  /* 0x4000000708087208 */ /* 0x000fe40004000000 */
[----:B------:R-:W-:-:S04]  /*11e0*/  FSEL R9, R9, R6, !P0 ;  /* 0x0000000609097208 */ /* 0x000fc80004000000 */
[----:B------:R-:W0:Y:S02]  /*11f0*/  MUFU.RCP R8, R8 ;  /* 0x0000000800087308 */ /* 0x000e240000001000 */
[----:B0-----:R-:W-:-:S06]  /*1200*/  FMUL R9, R8, R9 ;  /* 0x0000000908097220 */ /* 0x001fcc0000400000 */
[----:B------:R-:W0:Y:S02]  /*1210*/  FRND.TRUNC R9, R9 ;  /* 0x0000000900097307 */ /* 0x000e24000020d000 */
[----:B0-----:R-:W-:-:S05]  /*1220*/  FFMA R14, -|R7|, R9, R6 ;  /* 0x00000009070e7223 */ /* 0x001fca0000000306 */
[----:B------:R-:W-:-:S13]  /*1230*/  ISETP.GE.U32.AND P0, PT, R14, R12, PT ;  /* 0x0000000c0e00720c */ /* 0x000fda0003f06070 */
[----:B------:R-:W-:Y:S05]  /*1240*/  @!P0 BRA `(.L_x_58) ;  /* 0x0000000000388947 */ /* 0x000fea0003800000 */
[----:B------:R-:W-:-:S04]  /*1250*/  ISETP.GE.U32.AND P0, PT, R14, -0x7fffffff, PT ;  /* 0x800000010e00780c */ /* 0x000fc80003f06070 */
[----:B------:R-:W-:-:S09]  /*1260*/  FSETP.GEU.OR P1, PT, R14, -|R7|, !P0 ;  /* 0xc00000070e00720b */ /* 0x000fd2000472e400 */
[----:B------:R-:W-:-:S04]  /*1270*/  @P0 FADD R8, R9, -1 ;  /* 0xbf80000009080421 */ /* 0x000fc80000000000 */
[----:B------:R-:W-:-:S04]  /*1280*/  @!P1 FADD R8, R8, -1 ;  /* 0xbf80000008089421 */ /* 0x000fc80000000000 */
[----:B------:R-:W-:Y:S01]  /*1290*/  @P0 IMAD.MOV.U32 R9, RZ, RZ, R8 ;  /* 0x000000ffff090224 */ /* 0x000fe200078e0008 */
[----:B------:R-:W-:Y:S06]  /*12a0*/  @P0 BRA `(.L_x_58) ;  /* 0x0000000000200947 */ /* 0x000fec0003800000 */
[----:B------:R-:W-:Y:S01]  /*12b0*/  FADD R8, |R7|, |R7| ;  /* 0x4000000707087221 */ /* 0x000fe20000000200 */
[----:B------:R-:W-:-:S04]  /*12c0*/  FADD R9, R9, 1 ;  /* 0x3f80000009097421 */ /* 0x000fc80000000000 */
[----:B------:R-:W-:-:S13]  /*12d0*/  FSETP.GE.AND P0, PT, R14, R8, PT ;  /* 0x000000080e00720b */ /* 0x000fda0003f06000 */
[----:B------:R-:W-:-:S05]  /*12e0*/  @P0 FFMA R8, |R7|, -3, R14 ;  /* 0xc040000007080823 */ /* 0x000fca000000020e */
[----:B------:R-:W-:Y:S01]  /*12f0*/  FSETP.GE.AND P1, PT, R8, RZ, P0 ;  /* 0x000000ff0800720b */ /* 0x000fe20000726000 */
[----:B------:R-:W-:-:S12]  /*1300*/  @P0 FADD R8, R9, 1 ;  /* 0x3f80000009080421 */ /* 0x000fd80000000000 */
[----:B------:R-:W-:-:S04]  /*1310*/  @P1 FADD R8, R8, 1 ;  /* 0x3f80000008081421 */ /* 0x000fc80000000000 */
[----:B------:R-:W-:-:S07]  /*1320*/  @P0 IMAD.MOV.U32 R9, RZ, RZ, R8 ;  /* 0x000000ffff090224 */ /* 0x000fce00078e0008 */
.L_x_58:
[----:B------:R-:W-:Y:S05]  /*1330*/  BSYNC.RECONVERGENT B1 ;  /* 0x0000000000017941 */ /* 0x000fea0003800200 */
.L_x_57:
[----:B------:R-:W-:Y:S01]  /*1340*/  FFMA R6, -|R7|, R9, R6 ;  /* 0x0000000907067223 */ /* 0x000fe20000000306 */
[----:B------:R-:W-:Y:S06]  /*1350*/  BRA `(.L_x_55) ;  /* 0x0000000000787947 */ /* 0x000fec0003800000 */
.L_x_56:
[----:B------:R-:W-:Y:S01]  /*1360*/  LOP3.LUT R13, R9, 0xff800000, RZ, 0xc0, !PT ;  /* 0xff800000090d7812 */ /* 0x000fe200078ec0ff */
[----:B------:R-:W-:Y:S01]  /*1370*/  BSSY.RECONVERGENT B1, `(.L_x_59) ;  /* 0x000001a000017945 */ /* 0x000fe20003800200 */
[C---:B------:R-:W-:Y:S02]  /*1380*/  ISETP.GT.U32.AND P0, PT, R6.reuse, 0x7f7fffff, PT ;  /* 0x7f7fffff0600780c */ /* 0x040fe40003f04070 */
[C---:B------:R-:W-:Y:S02]  /*1390*/  IADD3 R8, PT, PT, R6.reuse, 0xb800000, -R13 ;  /* 0x0b80000006087810 */ /* 0x040fe40007ffe80d */
[----:B------:R-:W-:Y:S02]  /*13a0*/  LOP3.LUT R6, R6, 0x7fffff, RZ, 0xc0, !PT ;  /* 0x007fffff06067812 */ /* 0x000fe400078ec0ff */
[----:B------:R-:W-:Y:S02]  /*13b0*/  LOP3.LUT P1, R8, R8, 0xff800000, RZ, 0xc0, !PT ;  /* 0xff80000008087812 */ /* 0x000fe4000782c0ff */
[----:B------:R-:W-:-:S02]  /*13c0*/  FSETP.GT.AND P2, PT, |R7|, RZ, PT ;  /* 0x000000ff0700720b */ /* 0x000fc40003f44200 */
[----:B------:R-:W-:Y:S02]  /*13d0*/  FSEL R13, R13, +QNAN , !P0 ;  /* 0x7fffffff0d0d7808 */ /* 0x000fe40004000000 */
[----:B------:R-:W-:Y:S02]  /*13e0*/  LOP3.LUT R6, R6, 0x3f800000, RZ, 0xfc, !PT ;  /* 0x3f80000006067812 */ /* 0x000fe400078efcff */
[----:B------:R-:W-:-:S05]  /*13f0*/  FSEL R16, R13, +QNAN , P2 ;  /* 0x7fffffff0d107808 */ /* 0x000fca0001000000 */
[----:B------:R-:W-:Y:S05]  /*1400*/  @!P1 BRA `(.L_x_60) ;  /* 0x0000000000409947 */ /* 0x000fea0003800000 */
[----:B------:R-:W-:-:S04]  /*1410*/  LOP3.LUT R9, R9, 0x7fffff, RZ, 0xc0, !PT ;  /* 0x007fffff09097812 */ /* 0x000fc800078ec0ff */
[----:B------:R-:W-:-:S04]  /*1420*/  LOP3.LUT R9, R9, 0x3f800000, RZ, 0xfc, !PT ;  /* 0x3f80000009097812 */ /* 0x000fc800078efcff */
[----:B------:R0:W1:Y:S03]  /*1430*/  MUFU.RCP R7, R9 ;  /* 0x0000000900077308 */ /* 0x0000660000001000 */
.L_x_61:
[----:B------:R-:W-:-:S05]  /*1440*/  VIMNMX.U32 R13, PT, PT, R8, 0xb800000, PT ;  /* 0x0b800000080d7848 */ /* 0x000fca0003fe0000 */
[----:B------:R-:W-:Y:S02]  /*1450*/  IMAD.IADD R6, R13, 0x1, R6 ;  /* 0x000000010d067824 */ /* 0x000fe400078e0206 */
[----:B------:R-:W-:Y:S02]  /*1460*/  IMAD.IADD R8, R8, 0x1, -R13 ;  /* 0x0000000108087824 */ /* 0x000fe400078e0a0d */
[----:B-1----:R-:W-:-:S03]  /*1470*/  FMUL R12, R7, R6 ;  /* 0x00000006070c7220 */ /* 0x002fc60000400000 */
[----:B------:R-:W-:Y:S01]  /*1480*/  ISETP.NE.AND P1, PT, R8, RZ, PT ;  /* 0x000000ff0800720c */ /* 0x000fe20003f25270 */
[----:B------:R-:W-:-:S04]  /*1490*/  FFMA R14, -R9, R12, R6 ;  /* 0x0000000c090e7223 */ /* 0x000fc80000000106 */
[----:B------:R-:W-:-:S04]  /*14a0*/  FFMA R15, R7, R14, R12 ;  /* 0x0000000e070f7223 */ /* 0x000fc8000000000c */
[----:B------:R-:W-:-:S04]  /*14b0*/  FFMA R12, -R9, R15, R6 ;  /* 0x0000000f090c7223 */ /* 0x000fc80000000106 */
[----:B------:R-:W-:-:S06]  /*14c0*/  FFMA.RZ R12, R7, R12, R15 ;  /* 0x0000000c070c7223 */ /* 0x000fcc000000c00f */
[----:B------:R-:W1:Y:S02]  /*14d0*/  FRND.TRUNC R12, R12 ;  /* 0x0000000c000c7307 */ /* 0x000e64000020d000 */
[----:B-1----:R-:W-:-:S05]  /*14e0*/  FFMA R6, -R9, R12, R6 ;  /* 0x0000000c09067223 */ /* 0x002fca0000000106 */
[----:B------:R-:W-:-:S13]  /*14f0*/  ISETP.NE.AND P0, PT, R6, RZ, PT ;  /* 0x000000ff0600720c */ /* 0x000fda0003f05270 */
[----:B------:R-:W-:Y:S05]  /*1500*/  @P0 BRA P1, `(.L_x_61) ;  /* 0xfffffffc00cc0947 */ /* 0x000fea000083ffff */
.L_x_60:
[----:B------:R-:W-:Y:S05]  /*1510*/  BSYNC.RECONVERGENT B1 ;  /* 0x0000000000017941 */ /* 0x000fea0003800200 */
.L_x_59:
[----:B------:R-:W-:-:S04]  /*1520*/  FMUL R7, R6, 1.1920928955078125e-07 ;  /* 0x3400000006077820 */ /* 0x000fc80000400000 */
[----:B------:R-:W-:-:S07]  /*1530*/  FMUL R6, R16, R7 ;  /* 0x0000000710067220 */ /* 0x000fce0000400000 */
.L_x_55:
[----:B------:R-:W-:Y:S05]  /*1540*/  BSYNC.RECONVERGENT B0 ;  /* 0x0000000000007941 */ /* 0x000fea0003800200 */
.L_x_54:
[C---:B------:R-:W-:Y:S02]  /*1550*/  FSETP.NAN.AND P0, PT, |R6|.reuse, |R6|, PT ;  /* 0x400000060600720b */ /* 0x040fe40003f08200 */
[----:B------:R-:W-:-:S04]  /*1560*/  LOP3.LUT R7, R6, 0x80000000, R0, 0xb8, !PT ;  /* 0x8000000006077812 */ /* 0x000fc800078eb800 */
[----:B------:R-:W-:-:S05]  /*1570*/  FSEL R7, R6, R7, P0 ;  /* 0x0000000706077208 */ /* 0x000fca0000000000 */
[----:B------:R1:W-:Y:S04]  /*1580*/  STG.E desc[UR6][R4.64], R7 ;  /* 0x0000000704007986 */ /* 0x0003e8000c101906 */
[----:B------:R-:W2:Y:S04]  /*1590*/  LDG.E R3, desc[UR6][R2.64] ;  /* 0x0000000602037981 */ /* 0x000ea8000c1e1900 */
[----:B------:R-:W2:Y:S01]  /*15a0*/  LDG.E R0, desc[UR6][R10.64] ;  /* 0x000000060a007981 */ /* 0x000ea2000c1e1900 */
[----:B------:R-:W-:Y:S01]  /*15b0*/  BSSY.RECONVERGENT B0, `(.L_x_62) ;  /* 0x0000044000007945 */ /* 0x000fe20003800200 */
[----:B--2---:R-:W-:-:S04]  /*15c0*/  FADD R0, R0, R3 ;  /* 0x0000000300007221 */ /* 0x004fc80000000000 */
[C---:B------:R-:W-:Y:S01]  /*15d0*/  FADD R6, |R0|.reuse, -RZ ;  /* 0x800000ff00067221 */ /* 0x040fe20000000200 */
[----:B------:R-:W-:-:S13]  /*15e0*/  FSETP.GEU.AND P0, PT, |R0|, |R3|, PT ;  /* 0x400000030000720b */ /* 0x000fda0003f0e200 */
[----:B-1----:R-:W-:Y:S05]  /*15f0*/  @!P0 BRA `(.L_x_63) ;  /* 0x0000000000fc8947 */ /* 0x002fea0003800000 */
        /* <DEDUP_REMOVED lines=10> */
[----:B------:R-:W1:Y:S02]  /*16a0*/  MUFU.RCP R2, R2 ;  /* 0x0000000200027308 */ /* 0x000e640000001000 */
[----:B-1----:R-:W-:-:S06]  /*16b0*/  FMUL R5, R2, R5 ;  /* 0x0000000502057220 */ /* 0x002fcc0000400000 */
[----:B------:R-:W1:Y:S02]  /*16c0*/  FRND.TRUNC R5, R5 ;  /* 0x0000000500057307 */ /* 0x000e64000020d000 */
[----:B-1----:R-:W-:-:S05]  /*16d0*/  FFMA R8, -|R3|, R5, R6 ;  /* 0x0000000503087223 */ /* 0x002fca0000000306 */
[----:B------:R-:W-:-:S13]  /*16e0*/  ISETP.GE.U32.AND P0, PT, R8, R4, PT ;  /* 0x000000040800720c */ /* 0x000fda0003f06070 */
[----:B------:R-:W-:Y:S05]  /*16f0*/  @!P0 BRA `(.L_x_66) ;  /* 0x0000000000388947 */ /* 0x000fea0003800000 */
[----:B------:R-:W-:-:S04]  /*1700*/  ISETP.GE.U32.AND P0, PT, R8, -0x7fffffff, PT ;  /* 0x800000010800780c */ /* 0x000fc80003f06070 */
[----:B------:R-:W-:-:S09]  /*1710*/  FSETP.GEU.OR P1, PT, R8, -|R3|, !P0 ;  /* 0xc00000030800720b */ /* 0x000fd2000472e400 */
[----:B------:R-:W-:-:S04]  /*1720*/  @P0 FADD R2, R5, -1 ;  /* 0xbf80000005020421 */ /* 0x000fc80000000000 */
[----:B------:R-:W-:-:S05]  /*1730*/  @!P1 FADD R2, R2, -1 ;  /* 0xbf80000002029421 */ /* 0x000fca0000000000 */
[----:B------:R-:W-:Y:S01]  /*1740*/  @P0 MOV R5, R2 ;  /* 0x0000000200050202 */ /* 0x000fe20000000f00 */
        /* <DEDUP_REMOVED lines=9> */
.L_x_66:
[----:B------:R-:W-:Y:S05]  /*17e0*/  BSYNC.RECONVERGENT B1 ;  /* 0x0000000000017941 */ /* 0x000fea0003800200 */
.L_x_65:
[----:B------:R-:W-:Y:S01]  /*17f0*/  FFMA R6, -|R3|, R5, R6 ;  /* 0x0000000503067223 */ /* 0x000fe20000000306 */
[----:B------:R-:W-:Y:S06]  /*1800*/  BRA `(.L_x_63) ;  /* 0x0000000000787947 */ /* 0x000fec0003800000 */
.L_x_64:
        /* <DEDUP_REMOVED lines=13> */
[----:B------:R1:W2:Y:S03]  /*18e0*/  MUFU.RCP R3, R5 ;  /* 0x0000000500037308 */ /* 0x0002a60000001000 */
.L_x_69:
[----:B------:R-:W-:-:S05]  /*18f0*/  VIMNMX.U32 R7, PT, PT, R2, 0xb800000, PT ;  /* 0x0b80000002077848 */ /* 0x000fca0003fe0000 */
[----:B------:R-:W-:Y:S02]  /*1900*/  IMAD.IADD R6, R7, 0x1, R6 ;  /* 0x0000000107067824 */ /* 0x000fe400078e0206 */
[----:B------:R-:W-:Y:S02]  /*1910*/  IMAD.IADD R2, R2, 0x1, -R7 ;  /* 0x0000000102027824 */ /* 0x000fe400078e0a07 */
[----:B--2---:R-:W-:-:S03]  /*1920*/  FMUL R4, R3, R6 ;  /* 0x0000000603047220 */ /* 0x004fc60000400000 */
[----:B------:R-:W-:Y:S01]  /*1930*/  ISETP.NE.AND P1, PT, R2, RZ, PT ;  /* 0x000000ff0200720c */ /* 0x000fe20003f25270 */
[----:B------:R-:W-:-:S04]  /*1940*/  FFMA R8, -R5, R4, R6 ;  /* 0x0000000405087223 */ /* 0x000fc80000000106 */
[----:B0-----:R-:W-:-:S04]  /*1950*/  FFMA R9, R3, R8, R4 ;  /* 0x0000000803097223 */ /* 0x001fc80000000004 */
[----:B------:R-:W-:-:S04]  /*1960*/  FFMA R4, -R5, R9, R6 ;  /* 0x0000000905047223 */ /* 0x000fc80000000106 */
[----:B------:R-:W-:-:S06]  /*1970*/  FFMA.RZ R4, R3, R4, R9 ;  /* 0x0000000403047223 */ /* 0x000fcc000000c009 */
[----:B------:R-:W0:Y:S02]  /*1980*/  FRND.TRUNC R4, R4 ;  /* 0x0000000400047307 */ /* 0x000e24000020d000 */
[----:B0-----:R-:W-:-:S05]  /*1990*/  FFMA R6, -R5, R4, R6 ;  /* 0x0000000405067223 */ /* 0x001fca0000000106 */
[----:B------:R-:W-:-:S13]  /*19a0*/  ISETP.NE.AND P0, PT, R6, RZ, PT ;  /* 0x000000ff0600720c */ /* 0x000fda0003f05270 */
[----:B------:R-:W-:Y:S05]  /*19b0*/  @P0 BRA P1, `(.L_x_69) ;  /* 0xfffffffc00cc0947 */ /* 0x000fea000083ffff */
.L_x_68:
[----:B------:R-:W-:Y:S05]  /*19c0*/  BSYNC.RECONVERGENT B1 ;  /* 0x0000000000017941 */ /* 0x000fea0003800200 */
.L_x_67:
[----:B------:R-:W-:-:S04]  /*19d0*/  FMUL R3, R6, 1.1920928955078125e-07 ;  /* 0x3400000006037820 */ /* 0x000fc80000400000 */
[----:B------:R-:W-:-:S07]  /*19e0*/  FMUL R6, R12, R3 ;  /* 0x000000030c067220 */ /* 0x000fce0000400000 */
.L_x_63:
[----:B------:R-:W-:Y:S05]  /*19f0*/  BSYNC.RECONVERGENT B0 ;  /* 0x0000000000007941 */ /* 0x000fea0003800200 */
.L_x_62:
[C---:B------:R-:W-:Y:S02]  /*1a00*/  FSETP.NAN.AND P0, PT, |R6|.reuse, |R6|, PT ;  /* 0x400000060600720b */ /* 0x040fe40003f08200 */
[----:B------:R-:W-:-:S04]  /*1a10*/  LOP3.LUT R3, R6, 0x80000000, R0, 0xb8, !PT ;  /* 0x8000000006037812 */ /* 0x000fc800078eb800 */
[----:B------:R-:W-:-:S05]  /*1a20*/  FSEL R3, R6, R3, P0 ;  /* 0x0000000306037208 */ /* 0x000fca0000000000 */
[----:B------:R-:W-:Y:S01]  /*1a30*/  STG.E desc[UR6][R10.64], R3 ;  /* 0x000000030a007986 */ /* 0x000fe2000c101906 */
[----:B------:R-:W-:Y:S05]  /*1a40*/  EXIT ;  /* 0x000000000000794d */ /* 0x000fea0003800000 */
.L_x_70:
        /* <DEDUP_REMOVED lines=11> */
.L_x_73:


//--------------------- .nv.global.init           --------------------------
	.section	.nv.global.init,"aw",@progbits
	.align	4
.nv.global.init:
	.type		__cudart_i2opi_f,@object
	.size		__cudart_i2opi_f,(mrg32k3aM1SubSeq - __cudart_i2opi_f)
__cudart_i2opi_f:
        /*0000*/ 	.byte	0x41, 0x90, 0x43, 0x3c, 0x99, 0x95, 0x62, 0xdb, 0xc0, 0xdd, 0x34, 0xf5, 0xd1, 0x57, 0x27, 0xfc
        /*0010*/ 	.byte	0x29, 0x15, 0x44, 0x4e, 0x6e, 0x83, 0xf9, 0xa2
	.type		mrg32k3aM1SubSeq,@object
	.size		mrg32k3aM1SubSeq,(mrg32k3aM2SubSeq - mrg32k3aM1SubSeq)
mrg32k3aM1SubSeq:
        /*0018*/ 	.byte	0x0b, 0xcc, 0xee, 0x04, 0x73, 0x29, 0x8b, 0x6f, 0xf6, 0x53, 0x03, 0xf6, 0x23, 0xf6, 0xea, 0xda
        /* <DEDUP_REMOVED lines=125> */
	.type		mrg32k3aM2SubSeq,@object
	.size		mrg32k3aM2SubSeq,(mrg32k3aM1 - mrg32k3aM2SubSeq)
mrg32k3aM2SubSeq:
        /* <DEDUP_REMOVED lines=126> */
	.type		mrg32k3aM1,@object
	.size		mrg32k3aM1,(mrg32k3aM1Seq - mrg32k3aM1)
mrg32k3aM1:
        /* <DEDUP_REMOVED lines=144> */
	.type		mrg32k3aM1Seq,@object
	.size		mrg32k3aM1Seq,(mrg32k3aM2 - mrg32k3aM1Seq)
mrg32k3aM1Seq:
        /* <DEDUP_REMOVED lines=144> */
	.type		mrg32k3aM2,@object
	.size		mrg32k3aM2,(mrg32k3aM2Seq - mrg32k3aM2)
mrg32k3aM2:
        /* <DEDUP_REMOVED lines=144> */
	.type		mrg32k3aM2Seq,@object
	.size		mrg32k3aM2Seq,(precalc_xorwow_matrix - mrg32k3aM2Seq)
mrg32k3aM2Seq:
        /* <DEDUP_REMOVED lines=144> */
	.type		precalc_xorwow_matrix,@object
	.size		precalc_xorwow_matrix,(precalc_xorwow_offset_matrix - precalc_xorwow_matrix)
precalc_xorwow_matrix:
        /* <DEDUP_REMOVED lines=6400> */
	.type		precalc_xorwow_offset_matrix,@object
	.size		precalc_xorwow_offset_matrix,(.L_1 - precalc_xorwow_offset_matrix)
precalc_xorwow_offset_matrix:
        /* <DEDUP_REMOVED lines=6400> */
.L_1:


//--------------------- .nv.shared.reserved.0     --------------------------
	.section	.nv.shared.reserved.0,"aw",@nobits
	.weak		__nv_reservedSMEM_offset_0_alias
	.size		__nv_reservedSMEM_offset_0_alias, 0, 64
	.other		__nv_reservedSMEM_offset_0_alias,@"STO_CUDA_RESERVED_SHARED STV_DEFAULT"
__nv_reservedSMEM_offset_0_alias:
	.zero		0
	.zero		64


//--------------------- .nv.constant0._Z6adjustP13generalPara_sP12activePara_sPfS3_S3_S3_ --------------------------
	.section	.nv.constant0._Z6adjustP13generalPara_sP12activePara_sPfS3_S3_S3_,"a",@progbits
	.sectionflags	@""
	.align	4
.nv.constant0._Z6adjustP13generalPara_sP12activePara_sPfS3_S3_S3_:
	.zero		944


//--------------------- .nv.constant0._Z4moveP13generalPara_sP12activePara_sPfS3_S3_ --------------------------
	.section	.nv.constant0._Z4moveP13generalPara_sP12activePara_sPfS3_S3_,"a",@progbits
	.sectionflags	@""
	.align	4
.nv.constant0._Z4moveP13generalPara_sP12activePara_sPfS3_S3_:
	.zero		936


//--------------------- SYMBOLS --------------------------

	.type		.nv.reservedSmem.offset0,@object
	.size		.nv.reservedSmem.offset0,0x4
